//
// Generated by NVIDIA NVVM Compiler
//
// Compiler Build ID: CL-36424714
// Cuda compilation tools, release 13.0, V13.0.88
// Based on NVVM 20.0.0
//

.version 9.0
.target sm_100
.address_size 64

	// .globl	_Z12setup_kernelP17curandStateXORWOWm
.global .align 4 .b8 precalc_xorwow_matrix[102400];
.global .align 4 .b8 precalc_xorwow_offset_matrix[102400];
.global .align 4 .b8 mrg32k3aM1[2304];
.global .align 4 .b8 mrg32k3aM2[2304];
.global .align 4 .b8 mrg32k3aM1SubSeq[2016];
.global .align 4 .b8 mrg32k3aM2SubSeq[2016];
.global .align 4 .b8 mrg32k3aM1Seq[2304];
.global .align 4 .b8 mrg32k3aM2Seq[2304];
.const .align 8 .b8 __cr_lgamma_table[72];
// _ZZ4areaPiP17curandStateXORWOWE7success has been demoted
.global .align 4 .b8 __cudart_i2opi_f[24] = {65, 144, 67, 60, 153, 149, 98, 219, 192, 221, 52, 245, 209, 87, 39, 252, 41, 21, 68, 78, 110, 131, 249, 162};

.visible .entry _Z12setup_kernelP17curandStateXORWOWm(
	.param .u64 .ptr .align 1 _Z12setup_kernelP17curandStateXORWOWm_param_0,
	.param .u64 _Z12setup_kernelP17curandStateXORWOWm_param_1
)
{
	.reg .pred 	%p<24>;
	.reg .b32 	%r<413>;
	.reg .b64 	%rd<19>;

	ld.param.u64 	%rd8, [_Z12setup_kernelP17curandStateXORWOWm_param_0];
	ld.param.u64 	%rd9, [_Z12setup_kernelP17curandStateXORWOWm_param_1];
	cvta.to.global.u64 	%rd10, %rd8;
	mov.u32 	%r182, %tid.x;
	mov.u32 	%r183, %ctaid.x;
	mov.u32 	%r184, %ntid.x;
	mad.lo.s32 	%r185, %r183, %r184, %r182;
	cvt.s64.s32 	%rd18, %r185;
	mul.wide.s32 	%rd11, %r185, 48;
	add.s64 	%rd2, %rd10, %rd11;
	cvt.u32.u64 	%r186, %rd9;
	xor.b32  	%r187, %r186, -1429050551;
	mul.lo.s32 	%r188, %r187, 1099087573;
	{ .reg .b32 tmp; mov.b64 {tmp, %r189}, %rd9; }
	xor.b32  	%r190, %r189, -136515619;
	mul.lo.s32 	%r191, %r190, -1703105765;
	add.s32 	%r192, %r188, %r191;
	add.s32 	%r193, %r192, 6615241;
	add.s32 	%r194, %r188, 123456789;
	st.global.v2.u32 	[%rd2], {%r193, %r194};
	xor.b32  	%r195, %r188, 362436069;
	add.s32 	%r196, %r191, 521288629;
	st.global.v2.u32 	[%rd2+8], {%r195, %r196};
	xor.b32  	%r197, %r191, 88675123;
	add.s32 	%r198, %r188, 5783321;
	st.global.v2.u32 	[%rd2+16], {%r197, %r198};
	setp.eq.s32 	%p1, %r185, 0;
	@%p1 bra 	$L__BB0_42;
	mov.b32 	%r319, 0;
$L__BB0_2:
	and.b64  	%rd4, %rd18, 3;
	setp.eq.s64 	%p2, %rd4, 0;
	@%p2 bra 	$L__BB0_41;
	mul.wide.u32 	%rd12, %r319, 3200;
	mov.u64 	%rd13, precalc_xorwow_matrix;
	add.s64 	%rd5, %rd13, %rd12;
	cvt.u32.u64 	%r2, %rd4;
	mov.b32 	%r320, 0;
$L__BB0_4:
	mov.b32 	%r333, 0;
	mov.u32 	%r334, %r333;
	mov.u32 	%r335, %r333;
	mov.u32 	%r336, %r333;
	mov.u32 	%r337, %r333;
	mov.u32 	%r326, %r333;
$L__BB0_5:
	mul.wide.u32 	%rd14, %r326, 4;
	add.s64 	%rd15, %rd2, %rd14;
	ld.global.u32 	%r10, [%rd15+4];
	shl.b32 	%r11, %r326, 5;
	mov.b32 	%r332, 0;
$L__BB0_6:
	.pragma "nounroll";
	shr.u32 	%r203, %r10, %r332;
	and.b32  	%r204, %r203, 1;
	setp.eq.b32 	%p3, %r204, 1;
	not.pred 	%p4, %p3;
	add.s32 	%r205, %r11, %r332;
	mul.lo.s32 	%r206, %r205, 5;
	mul.wide.u32 	%rd16, %r206, 4;
	add.s64 	%rd6, %rd5, %rd16;
	@%p4 bra 	$L__BB0_8;
	ld.global.u32 	%r207, [%rd6];
	xor.b32  	%r337, %r337, %r207;
	ld.global.u32 	%r208, [%rd6+4];
	xor.b32  	%r336, %r336, %r208;
	ld.global.u32 	%r209, [%rd6+8];
	xor.b32  	%r335, %r335, %r209;
	ld.global.u32 	%r210, [%rd6+12];
	xor.b32  	%r334, %r334, %r210;
	ld.global.u32 	%r211, [%rd6+16];
	xor.b32  	%r333, %r333, %r211;
$L__BB0_8:
	and.b32  	%r213, %r203, 2;
	setp.eq.s32 	%p5, %r213, 0;
	@%p5 bra 	$L__BB0_10;
	ld.global.u32 	%r214, [%rd6+20];
	xor.b32  	%r337, %r337, %r214;
	ld.global.u32 	%r215, [%rd6+24];
	xor.b32  	%r336, %r336, %r215;
	ld.global.u32 	%r216, [%rd6+28];
	xor.b32  	%r335, %r335, %r216;
	ld.global.u32 	%r217, [%rd6+32];
	xor.b32  	%r334, %r334, %r217;
	ld.global.u32 	%r218, [%rd6+36];
	xor.b32  	%r333, %r333, %r218;
$L__BB0_10:
	and.b32  	%r220, %r203, 4;
	setp.eq.s32 	%p6, %r220, 0;
	@%p6 bra 	$L__BB0_12;
	ld.global.u32 	%r221, [%rd6+40];
	xor.b32  	%r337, %r337, %r221;
	ld.global.u32 	%r222, [%rd6+44];
	xor.b32  	%r336, %r336, %r222;
	ld.global.u32 	%r223, [%rd6+48];
	xor.b32  	%r335, %r335, %r223;
	ld.global.u32 	%r224, [%rd6+52];
	xor.b32  	%r334, %r334, %r224;
	ld.global.u32 	%r225, [%rd6+56];
	xor.b32  	%r333, %r333, %r225;
$L__BB0_12:
	and.b32  	%r227, %r203, 8;
	setp.eq.s32 	%p7, %r227, 0;
	@%p7 bra 	$L__BB0_14;
	ld.global.u32 	%r228, [%rd6+60];
	xor.b32  	%r337, %r337, %r228;
	ld.global.u32 	%r229, [%rd6+64];
	xor.b32  	%r336, %r336, %r229;
	ld.global.u32 	%r230, [%rd6+68];
	xor.b32  	%r335, %r335, %r230;
	ld.global.u32 	%r231, [%rd6+72];
	xor.b32  	%r334, %r334, %r231;
	ld.global.u32 	%r232, [%rd6+76];
	xor.b32  	%r333, %r333, %r232;
$L__BB0_14:
	and.b32  	%r234, %r203, 16;
	setp.eq.s32 	%p8, %r234, 0;
	@%p8 bra 	$L__BB0_16;
	ld.global.u32 	%r235, [%rd6+80];
	xor.b32  	%r337, %r337, %r235;
	ld.global.u32 	%r236, [%rd6+84];
	xor.b32  	%r336, %r336, %r236;
	ld.global.u32 	%r237, [%rd6+88];
	xor.b32  	%r335, %r335, %r237;
	ld.global.u32 	%r238, [%rd6+92];
	xor.b32  	%r334, %r334, %r238;
	ld.global.u32 	%r239, [%rd6+96];
	xor.b32  	%r333, %r333, %r239;
$L__BB0_16:
	and.b32  	%r241, %r203, 32;
	setp.eq.s32 	%p9, %r241, 0;
	@%p9 bra 	$L__BB0_18;
	ld.global.u32 	%r242, [%rd6+100];
	xor.b32  	%r337, %r337, %r242;
	ld.global.u32 	%r243, [%rd6+104];
	xor.b32  	%r336, %r336, %r243;
	ld.global.u32 	%r244, [%rd6+108];
	xor.b32  	%r335, %r335, %r244;
	ld.global.u32 	%r245, [%rd6+112];
	xor.b32  	%r334, %r334, %r245;
	ld.global.u32 	%r246, [%rd6+116];
	xor.b32  	%r333, %r333, %r246;
$L__BB0_18:
	and.b32  	%r248, %r203, 64;
	setp.eq.s32 	%p10, %r248, 0;
	@%p10 bra 	$L__BB0_20;
	ld.global.u32 	%r249, [%rd6+120];
	xor.b32  	%r337, %r337, %r249;
	ld.global.u32 	%r250, [%rd6+124];
	xor.b32  	%r336, %r336, %r250;
	ld.global.u32 	%r251, [%rd6+128];
	xor.b32  	%r335, %r335, %r251;
	ld.global.u32 	%r252, [%rd6+132];
	xor.b32  	%r334, %r334, %r252;
	ld.global.u32 	%r253, [%rd6+136];
	xor.b32  	%r333, %r333, %r253;
$L__BB0_20:
	and.b32  	%r255, %r203, 128;
	setp.eq.s32 	%p11, %r255, 0;
	@%p11 bra 	$L__BB0_22;
	ld.global.u32 	%r256, [%rd6+140];
	xor.b32  	%r337, %r337, %r256;
	ld.global.u32 	%r257, [%rd6+144];
	xor.b32  	%r336, %r336, %r257;
	ld.global.u32 	%r258, [%rd6+148];
	xor.b32  	%r335, %r335, %r258;
	ld.global.u32 	%r259, [%rd6+152];
	xor.b32  	%r334, %r334, %r259;
	ld.global.u32 	%r260, [%rd6+156];
	xor.b32  	%r333, %r333, %r260;
$L__BB0_22:
	and.b32  	%r262, %r203, 256;
	setp.eq.s32 	%p12, %r262, 0;
	@%p12 bra 	$L__BB0_24;
	ld.global.u32 	%r263, [%rd6+160];
	xor.b32  	%r337, %r337, %r263;
	ld.global.u32 	%r264, [%rd6+164];
	xor.b32  	%r336, %r336, %r264;
	ld.global.u32 	%r265, [%rd6+168];
	xor.b32  	%r335, %r335, %r265;
	ld.global.u32 	%r266, [%rd6+172];
	xor.b32  	%r334, %r334, %r266;
	ld.global.u32 	%r267, [%rd6+176];
	xor.b32  	%r333, %r333, %r267;
$L__BB0_24:
	and.b32  	%r269, %r203, 512;
	setp.eq.s32 	%p13, %r269, 0;
	@%p13 bra 	$L__BB0_26;
	ld.global.u32 	%r270, [%rd6+180];
	xor.b32  	%r337, %r337, %r270;
	ld.global.u32 	%r271, [%rd6+184];
	xor.b32  	%r336, %r336, %r271;
	ld.global.u32 	%r272, [%rd6+188];
	xor.b32  	%r335, %r335, %r272;
	ld.global.u32 	%r273, [%rd6+192];
	xor.b32  	%r334, %r334, %r273;
	ld.global.u32 	%r274, [%rd6+196];
	xor.b32  	%r333, %r333, %r274;
$L__BB0_26:
	and.b32  	%r276, %r203, 1024;
	setp.eq.s32 	%p14, %r276, 0;
	@%p14 bra 	$L__BB0_28;
	ld.global.u32 	%r277, [%rd6+200];
	xor.b32  	%r337, %r337, %r277;
	ld.global.u32 	%r278, [%rd6+204];
	xor.b32  	%r336, %r336, %r278;
	ld.global.u32 	%r279, [%rd6+208];
	xor.b32  	%r335, %r335, %r279;
	ld.global.u32 	%r280, [%rd6+212];
	xor.b32  	%r334, %r334, %r280;
	ld.global.u32 	%r281, [%rd6+216];
	xor.b32  	%r333, %r333, %r281;
$L__BB0_28:
	and.b32  	%r283, %r203, 2048;
	setp.eq.s32 	%p15, %r283, 0;
	@%p15 bra 	$L__BB0_30;
	ld.global.u32 	%r284, [%rd6+220];
	xor.b32  	%r337, %r337, %r284;
	ld.global.u32 	%r285, [%rd6+224];
	xor.b32  	%r336, %r336, %r285;
	ld.global.u32 	%r286, [%rd6+228];
	xor.b32  	%r335, %r335, %r286;
	ld.global.u32 	%r287, [%rd6+232];
	xor.b32  	%r334, %r334, %r287;
	ld.global.u32 	%r288, [%rd6+236];
	xor.b32  	%r333, %r333, %r288;
$L__BB0_30:
	and.b32  	%r290, %r203, 4096;
	setp.eq.s32 	%p16, %r290, 0;
	@%p16 bra 	$L__BB0_32;
	ld.global.u32 	%r291, [%rd6+240];
	xor.b32  	%r337, %r337, %r291;
	ld.global.u32 	%r292, [%rd6+244];
	xor.b32  	%r336, %r336, %r292;
	ld.global.u32 	%r293, [%rd6+248];
	xor.b32  	%r335, %r335, %r293;
	ld.global.u32 	%r294, [%rd6+252];
	xor.b32  	%r334, %r334, %r294;
	ld.global.u32 	%r295, [%rd6+256];
	xor.b32  	%r333, %r333, %r295;
$L__BB0_32:
	and.b32  	%r297, %r203, 8192;
	setp.eq.s32 	%p17, %r297, 0;
	@%p17 bra 	$L__BB0_34;
	ld.global.u32 	%r298, [%rd6+260];
	xor.b32  	%r337, %r337, %r298;
	ld.global.u32 	%r299, [%rd6+264];
	xor.b32  	%r336, %r336, %r299;
	ld.global.u32 	%r300, [%rd6+268];
	xor.b32  	%r335, %r335, %r300;
	ld.global.u32 	%r301, [%rd6+272];
	xor.b32  	%r334, %r334, %r301;
	ld.global.u32 	%r302, [%rd6+276];
	xor.b32  	%r333, %r333, %r302;
$L__BB0_34:
	and.b32  	%r304, %r203, 16384;
	setp.eq.s32 	%p18, %r304, 0;
	@%p18 bra 	$L__BB0_36;
	ld.global.u32 	%r305, [%rd6+280];
	xor.b32  	%r337, %r337, %r305;
	ld.global.u32 	%r306, [%rd6+284];
	xor.b32  	%r336, %r336, %r306;
	ld.global.u32 	%r307, [%rd6+288];
	xor.b32  	%r335, %r335, %r307;
	ld.global.u32 	%r308, [%rd6+292];
	xor.b32  	%r334, %r334, %r308;
	ld.global.u32 	%r309, [%rd6+296];
	xor.b32  	%r333, %r333, %r309;
$L__BB0_36:
	and.b32  	%r311, %r203, 32768;
	setp.eq.s32 	%p19, %r311, 0;
	@%p19 bra 	$L__BB0_38;
	ld.global.u32 	%r312, [%rd6+300];
	xor.b32  	%r337, %r337, %r312;
	ld.global.u32 	%r313, [%rd6+304];
	xor.b32  	%r336, %r336, %r313;
	ld.global.u32 	%r314, [%rd6+308];
	xor.b32  	%r335, %r335, %r314;
	ld.global.u32 	%r315, [%rd6+312];
	xor.b32  	%r334, %r334, %r315;
	ld.global.u32 	%r316, [%rd6+316];
	xor.b32  	%r333, %r333, %r316;
$L__BB0_38:
	add.s32 	%r332, %r332, 16;
	setp.ne.s32 	%p20, %r332, 32;
	@%p20 bra 	$L__BB0_6;
	mad.lo.s32 	%r317, %r326, -31, %r11;
	add.s32 	%r326, %r317, 1;
	setp.ne.s32 	%p21, %r326, 5;
	@%p21 bra 	$L__BB0_5;
	st.global.u32 	[%rd2+4], %r337;
	st.global.u32 	[%rd2+8], %r336;
	st.global.u32 	[%rd2+12], %r335;
	st.global.u32 	[%rd2+16], %r334;
	st.global.u32 	[%rd2+20], %r333;
	add.s32 	%r320, %r320, 1;
	setp.lt.u32 	%p22, %r320, %r2;
	@%p22 bra 	$L__BB0_4;
$L__BB0_41:
	shr.u64 	%rd7, %rd18, 2;
	add.s32 	%r319, %r319, 1;
	setp.gt.u64 	%p23, %rd18, 3;
	mov.u64 	%rd18, %rd7;
	@%p23 bra 	$L__BB0_2;
$L__BB0_42:
	mov.b32 	%r318, 0;
	st.global.v2.u32 	[%rd2+24], {%r318, %r318};
	st.global.u32 	[%rd2+32], %r318;
	mov.b64 	%rd17, 0;
	st.global.u64 	[%rd2+40], %rd17;
	ret;

}
	// .globl	_Z4areaPiP17curandStateXORWOW
.visible .entry _Z4areaPiP17curandStateXORWOW(
	.param .u64 .ptr .align 1 _Z4areaPiP17curandStateXORWOW_param_0,
	.param .u64 .ptr .align 1 _Z4areaPiP17curandStateXORWOW_param_1
)
{
	.local .align 4 .b8 	__local_depot1[28];
	.reg .b64 	%SP;
	.reg .b64 	%SPL;
	.reg .pred 	%p<16>;
	.reg .b32 	%r<109>;
	.reg .b32 	%f<32>;
	.reg .b64 	%rd<31>;
	.reg .b64 	%fd<5>;
	// demoted variable
	.shared .align 4 .b8 _ZZ4areaPiP17curandStateXORWOWE7success[400];
	mov.u64 	%SPL, __local_depot1;
	ld.param.u64 	%rd9, [_Z4areaPiP17curandStateXORWOW_param_0];
	ld.param.u64 	%rd10, [_Z4areaPiP17curandStateXORWOW_param_1];
	cvta.to.global.u64 	%rd11, %rd10;
	add.u64 	%rd1, %SPL, 0;
	mov.u32 	%r1, %tid.x;
	mov.u32 	%r2, %ctaid.x;
	mov.u32 	%r23, %ntid.x;
	mul.lo.s32 	%r24, %r2, %r23;
	shl.b32 	%r25, %r24, 1;
	add.s32 	%r26, %r25, %r1;
	mul.wide.s32 	%rd13, %r26, 48;
	add.s64 	%rd14, %rd11, %rd13;
	ld.global.v2.u32 	{%r27, %r28}, [%rd14];
	ld.global.v2.u32 	{%r29, %r30}, [%rd14+8];
	ld.global.v2.u32 	{%r31, %r32}, [%rd14+16];
	shr.u32 	%r33, %r28, 2;
	xor.b32  	%r34, %r33, %r28;
	shl.b32 	%r35, %r32, 4;
	shl.b32 	%r36, %r34, 1;
	xor.b32  	%r37, %r35, %r36;
	xor.b32  	%r38, %r37, %r32;
	xor.b32  	%r39, %r38, %r34;
	add.s32 	%r40, %r27, 362437;
	add.s32 	%r41, %r39, %r40;
	cvt.rn.f32.u32 	%f8, %r41;
	fma.rn.f32 	%f9, %f8, 0f2F800000, 0f2F000000;
	st.global.v2.u32 	[%rd14], {%r40, %r29};
	st.global.v2.u32 	[%rd14+8], {%r30, %r31};
	st.global.v2.u32 	[%rd14+16], {%r32, %r39};
	cvt.f64.f32 	%fd1, %f9;
	mul.f64 	%fd2, %fd1, 0d400921FB54442D18;
	cvt.rn.f32.f64 	%f1, %fd2;
	mul.lo.s32 	%r42, %r23, 48;
	cvt.u64.u32 	%rd15, %r42;
	add.s64 	%rd16, %rd14, %rd15;
	ld.global.v2.u32 	{%r43, %r44}, [%rd16];
	ld.global.v2.u32 	{%r45, %r46}, [%rd16+8];
	ld.global.v2.u32 	{%r47, %r48}, [%rd16+16];
	shr.u32 	%r49, %r44, 2;
	xor.b32  	%r50, %r49, %r44;
	shl.b32 	%r51, %r48, 4;
	shl.b32 	%r52, %r50, 1;
	xor.b32  	%r53, %r51, %r52;
	xor.b32  	%r54, %r53, %r48;
	xor.b32  	%r55, %r54, %r50;
	add.s32 	%r56, %r43, 362437;
	add.s32 	%r57, %r55, %r56;
	cvt.rn.f32.u32 	%f10, %r57;
	fma.rn.f32 	%f2, %f10, 0f2F800000, 0f2F000000;
	st.global.v2.u32 	[%rd16], {%r56, %r45};
	st.global.v2.u32 	[%rd16+8], {%r46, %r47};
	st.global.v2.u32 	[%rd16+16], {%r48, %r55};
	mul.f32 	%f11, %f1, 0f3F22F983;
	cvt.rni.s32.f32 	%r105, %f11;
	cvt.rn.f32.s32 	%f12, %r105;
	fma.rn.f32 	%f13, %f12, 0fBFC90FDA, %f1;
	fma.rn.f32 	%f14, %f12, 0fB3A22168, %f13;
	fma.rn.f32 	%f31, %f12, 0fA7C234C5, %f14;
	abs.f32 	%f4, %f1;
	setp.ltu.f32 	%p1, %f4, 0f47CE4780;
	@%p1 bra 	$L__BB1_8;
	setp.neu.f32 	%p2, %f4, 0f7F800000;
	@%p2 bra 	$L__BB1_3;
	mov.f32 	%f17, 0f00000000;
	mul.rn.f32 	%f31, %f1, %f17;
	mov.b32 	%r105, 0;
	bra.uni 	$L__BB1_8;
$L__BB1_3:
	mov.b32 	%r4, %f1;
	shl.b32 	%r59, %r4, 8;
	or.b32  	%r5, %r59, -2147483648;
	mov.b64 	%rd30, 0;
	mov.b32 	%r102, 0;
	mov.u64 	%rd28, __cudart_i2opi_f;
	mov.u64 	%rd29, %rd1;
$L__BB1_4:
	.pragma "nounroll";
	ld.global.nc.u32 	%r60, [%rd28];
	mad.wide.u32 	%rd19, %r60, %r5, %rd30;
	shr.u64 	%rd30, %rd19, 32;
	st.local.u32 	[%rd29], %rd19;
	add.s32 	%r102, %r102, 1;
	add.s64 	%rd29, %rd29, 4;
	add.s64 	%rd28, %rd28, 4;
	setp.ne.s32 	%p3, %r102, 6;
	@%p3 bra 	$L__BB1_4;
	shr.u32 	%r61, %r4, 23;
	st.local.u32 	[%rd1+24], %rd30;
	and.b32  	%r8, %r61, 31;
	and.b32  	%r62, %r61, 224;
	add.s32 	%r63, %r62, -128;
	shr.u32 	%r64, %r63, 5;
	mul.wide.u32 	%rd20, %r64, 4;
	sub.s64 	%rd8, %rd1, %rd20;
	ld.local.u32 	%r103, [%rd8+24];
	ld.local.u32 	%r104, [%rd8+20];
	setp.eq.s32 	%p4, %r8, 0;
	@%p4 bra 	$L__BB1_7;
	shf.l.wrap.b32 	%r103, %r104, %r103, %r8;
	ld.local.u32 	%r65, [%rd8+16];
	shf.l.wrap.b32 	%r104, %r65, %r104, %r8;
$L__BB1_7:
	shr.u32 	%r66, %r103, 30;
	shf.l.wrap.b32 	%r67, %r104, %r103, 2;
	shl.b32 	%r68, %r104, 2;
	shr.u32 	%r69, %r67, 31;
	add.s32 	%r70, %r69, %r66;
	neg.s32 	%r71, %r70;
	setp.lt.s32 	%p5, %r4, 0;
	selp.b32 	%r105, %r71, %r70, %p5;
	xor.b32  	%r72, %r67, %r4;
	shr.s32 	%r73, %r67, 31;
	xor.b32  	%r74, %r73, %r67;
	xor.b32  	%r75, %r73, %r68;
	cvt.u64.u32 	%rd21, %r74;
	shl.b64 	%rd22, %rd21, 32;
	cvt.u64.u32 	%rd23, %r75;
	or.b64  	%rd24, %rd22, %rd23;
	cvt.rn.f64.s64 	%fd3, %rd24;
	mul.f64 	%fd4, %fd3, 0d3BF921FB54442D19;
	cvt.rn.f32.f64 	%f15, %fd4;
	neg.f32 	%f16, %f15;
	setp.lt.s32 	%p6, %r72, 0;
	selp.f32 	%f31, %f16, %f15, %p6;
$L__BB1_8:
	mul.rn.f32 	%f18, %f31, %f31;
	and.b32  	%r77, %r105, 1;
	setp.eq.b32 	%p7, %r77, 1;
	selp.f32 	%f19, 0f3F800000, %f31, %p7;
	fma.rn.f32 	%f20, %f18, %f19, 0f00000000;
	fma.rn.f32 	%f21, %f18, 0f37CBAC00, 0fBAB607ED;
	selp.f32 	%f22, %f21, 0fB94D4153, %p7;
	selp.f32 	%f23, 0f3D2AAABB, 0f3C0885E4, %p7;
	fma.rn.f32 	%f24, %f22, %f18, %f23;
	selp.f32 	%f25, 0fBEFFFFFF, 0fBE2AAAA8, %p7;
	fma.rn.f32 	%f26, %f24, %f18, %f25;
	fma.rn.f32 	%f27, %f26, %f20, %f19;
	and.b32  	%r78, %r105, 2;
	setp.eq.s32 	%p8, %r78, 0;
	mov.f32 	%f28, 0f00000000;
	sub.f32 	%f29, %f28, %f27;
	selp.f32 	%f30, %f27, %f29, %p8;
	setp.ltu.f32 	%p9, %f30, %f2;
	@%p9 bra 	$L__BB1_10;
	shl.b32 	%r79, %r1, 2;
	mov.u32 	%r80, _ZZ4areaPiP17curandStateXORWOWE7success;
	add.s32 	%r81, %r80, %r79;
	mov.b32 	%r82, 1;
	st.shared.u32 	[%r81], %r82;
	bra.uni 	$L__BB1_11;
$L__BB1_10:
	shl.b32 	%r83, %r1, 2;
	mov.u32 	%r84, _ZZ4areaPiP17curandStateXORWOWE7success;
	add.s32 	%r85, %r84, %r83;
	mov.b32 	%r86, 0;
	st.shared.u32 	[%r85], %r86;
$L__BB1_11:
	bar.sync 	0;
	setp.ne.s32 	%p10, %r1, 0;
	@%p10 bra 	$L__BB1_15;
	mov.u32 	%r90, _ZZ4areaPiP17curandStateXORWOWE7success;
	add.s32 	%r106, %r90, 8;
	mov.b32 	%r108, 0;
	mov.b32 	%r107, 8;
$L__BB1_13:
	ld.shared.u32 	%r91, [%r106+-8];
	setp.ne.s32 	%p11, %r91, 0;
	selp.u32 	%r92, 1, 0, %p11;
	add.s32 	%r93, %r108, %r92;
	ld.shared.u32 	%r94, [%r106+-4];
	setp.ne.s32 	%p12, %r94, 0;
	selp.u32 	%r95, 1, 0, %p12;
	add.s32 	%r96, %r93, %r95;
	ld.shared.u32 	%r97, [%r106];
	setp.ne.s32 	%p13, %r97, 0;
	selp.u32 	%r98, 1, 0, %p13;
	add.s32 	%r99, %r96, %r98;
	ld.shared.u32 	%r100, [%r106+4];
	setp.ne.s32 	%p14, %r100, 0;
	selp.u32 	%r101, 1, 0, %p14;
	add.s32 	%r108, %r99, %r101;
	add.s32 	%r107, %r107, 16;
	add.s32 	%r106, %r106, 16;
	setp.ne.s32 	%p15, %r107, 408;
	@%p15 bra 	$L__BB1_13;
	cvta.to.global.u64 	%rd25, %rd9;
	mul.wide.u32 	%rd26, %r2, 4;
	add.s64 	%rd27, %rd25, %rd26;
	st.global.u32 	[%rd27], %r108;
$L__BB1_15:
	ret;

}


// ===== COMPILED SASS (sm_100) =====

	.target	sm_100

	.elftype	@"ET_EXEC"


//--------------------- .note.nv.tkinfo           --------------------------
	.section	.note.nv.tkinfo,"",@"SHT_NOTE"
	.sectionflags	@"SHF_NOTE_NV_TKINFO"
	.tkinfo
        /*0018*/ 	.word	0x00000002
        /*0030*/ 	.string	""
        /*0030*/ 	.string	"ptxas"
        /*0030*/ 	.string	"Cuda compilation tools, release 13.0, V13.0.88"
        /*0030*/ 	.string	"Build cuda_13.0.r13.0/compiler.36424714_0"
        /*0030*/ 	.string	"-arch sm_100 -m 64 "



//--------------------- .note.nv.cuinfo           --------------------------
	.section	.note.nv.cuinfo,"",@"SHT_NOTE"
	.sectionflags	@"SHF_NOTE_NV_CUINFO"
        /*0018*/ 	.short	0x0002
        /*001a*/ 	.short	0x0064
        /*001c*/ 	.short	0x0082
	.zero		2


//--------------------- .nv.info                  --------------------------
	.section	.nv.info,"",@"SHT_CUDA_INFO"
	.align	4


	//----- nvinfo : EIATTR_REGCOUNT
	.align		4
        /*0000*/ 	.byte	0x04, 0x2f
        /*0002*/ 	.short	(.L_11 - .L_10)
	.align		4
.L_10:
        /*0004*/ 	.word	index@(_Z12setup_kernelP17curandStateXORWOWm)
        /*0008*/ 	.word	0x0000001f


	//----- nvinfo : EIATTR_FRAME_SIZE
	.align		4
.L_11:
        /*000c*/ 	.byte	0x04, 0x11
        /*000e*/ 	.short	(.L_13 - .L_12)
	.align		4
.L_12:
        /*0010*/ 	.word	index@(_Z12setup_kernelP17curandStateXORWOWm)
        /*0014*/ 	.word	0x00000000


	//----- nvinfo : EIATTR_REGCOUNT
	.align		4
.L_13:
        /*0018*/ 	.byte	0x04, 0x2f
        /*001a*/ 	.short	(.L_15 - .L_14)
	.align		4
.L_14:
        /*001c*/ 	.word	index@(_Z4areaPiP17curandStateXORWOW)
        /*0020*/ 	.word	0x0000001a


	//----- nvinfo : EIATTR_FRAME_SIZE
	.align		4
.L_15:
        /*0024*/ 	.byte	0x04, 0x11
        /*0026*/ 	.short	(.L_17 - .L_16)
	.align		4
.L_16:
        /*0028*/ 	.word	index@(_Z4areaPiP17curandStateXORWOW)
        /*002c*/ 	.word	0x00000000


	//----- nvinfo : EIATTR_MIN_STACK_SIZE
	.align		4
.L_17:
        /*0030*/ 	.byte	0x04, 0x12
        /*0032*/ 	.short	(.L_19 - .L_18)
	.align		4
.L_18:
        /*0034*/ 	.word	index@(_Z4areaPiP17curandStateXORWOW)
        /*0038*/ 	.word	0x00000000


	//----- nvinfo : EIATTR_MIN_STACK_SIZE
	.align		4
.L_19:
        /*003c*/ 	.byte	0x04, 0x12
        /*003e*/ 	.short	(.L_21 - .L_20)
	.align		4
.L_20:
        /*0040*/ 	.word	index@(_Z12setup_kernelP17curandStateXORWOWm)
        /*0044*/ 	.word	0x00000000
.L_21:


//--------------------- .nv.compat                --------------------------
	.section	.nv.compat,"",@"SHT_CUDA_COMPAT_INFO"
	.align	4
        /*0000*/ 	.byte	0x02, 0x09, 0x00, 0x00, 0x02, 0x02, 0x01, 0x00, 0x02, 0x05, 0x05, 0x00, 0x03, 0x07, 0x01, 0x01
        /*0010*/ 	.byte	0x02, 0x03, 0x00, 0x00, 0x02, 0x06, 0x01, 0x00, 0x04, 0x0b, 0x08, 0x00, 0x01, 0x00, 0x00, 0x00
        /*0020*/ 	.byte	0x00, 0x00, 0x00, 0x00


//--------------------- .nv.info._Z4areaPiP17curandStateXORWOW --------------------------
	.section	.nv.info._Z4areaPiP17curandStateXORWOW,"",@"SHT_CUDA_INFO"
	.sectionflags	@""
	.align	4


	//----- nvinfo : EIATTR_CUDA_API_VERSION
	.align		4
        /*0000*/ 	.byte	0x04, 0x37
        /*0002*/ 	.short	(.L_23 - .L_22)
.L_22:
        /*0004*/ 	.word	0x00000082


	//----- nvinfo : EIATTR_KPARAM_INFO
	.align		4
.L_23:
        /*0008*/ 	.byte	0x04, 0x17
        /*000a*/ 	.short	(.L_25 - .L_24)
.L_24:
        /*000c*/ 	.word	0x00000000
        /*0010*/ 	.short	0x0001
        /*0012*/ 	.short	0x0008
        /*0014*/ 	.byte	0x00, 0xf5, 0x21, 0x00


	//----- nvinfo : EIATTR_KPARAM_INFO
	.align		4
.L_25:
        /*0018*/ 	.byte	0x04, 0x17
        /*001a*/ 	.short	(.L_27 - .L_26)
.L_26:
        /*001c*/ 	.word	0x00000000
        /*0020*/ 	.short	0x0000
        /*0022*/ 	.short	0x0000
        /*0024*/ 	.byte	0x00, 0xf5, 0x21, 0x00


	//----- nvinfo : EIATTR_SPARSE_MMA_MASK
	.align		4
.L_27:
        /*0028*/ 	.byte	0x03, 0x50
        /*002a*/ 	.short	0x0000


	//----- nvinfo : EIATTR_MAXREG_COUNT
	.align		4
        /*002c*/ 	.byte	0x03, 0x1b
        /*002e*/ 	.short	0x00ff


	//----- nvinfo : EIATTR_NUM_BARRIERS
	.align		4
        /*0030*/ 	.byte	0x02, 0x4c
        /*0032*/ 	.byte	0x01
	.zero		1


	//----- nvinfo : EIATTR_MERCURY_ISA_VERSION
	.align		4
        /*0034*/ 	.byte	0x03, 0x5f
        /*0036*/ 	.short	0x0101


	//----- nvinfo : EIATTR_VRC_CTA_INIT_COUNT
	.align		4
        /*0038*/ 	.byte	0x02, 0x4a
	.zero		1
	.zero		1


	//----- nvinfo : EIATTR_EXIT_INSTR_OFFSETS
	.align		4
        /*003c*/ 	.byte	0x04, 0x1c
        /*003e*/ 	.short	(.L_29 - .L_28)


	//   ....[0]....
.L_28:
        /*0040*/ 	.word	0x00000c20


	//   ....[1]....
        /*0044*/ 	.word	0x000020b0


	//----- nvinfo : EIATTR_CRS_STACK_SIZE
	.align		4
.L_29:
        /*0048*/ 	.byte	0x04, 0x1e
        /*004a*/ 	.short	(.L_31 - .L_30)
.L_30:
        /*004c*/ 	.word	0x00000000


	//----- nvinfo : EIATTR_CBANK_PARAM_SIZE
	.align		4
.L_31:
        /*0050*/ 	.byte	0x03, 0x19
        /*0052*/ 	.short	0x0010


	//----- nvinfo : EIATTR_PARAM_CBANK
	.align		4
        /*0054*/ 	.byte	0x04, 0x0a
        /*0056*/ 	.short	(.L_33 - .L_32)
	.align		4
.L_32:
        /*0058*/ 	.word	index@(.nv.constant0._Z4areaPiP17curandStateXORWOW)
        /*005c*/ 	.short	0x0380
        /*005e*/ 	.short	0x0010


	//----- nvinfo : EIATTR_SW_WAR
	.align		4
.L_33:
        /*0060*/ 	.byte	0x04, 0x36
        /*0062*/ 	.short	(.L_35 - .L_34)
.L_34:
        /*0064*/ 	.word	0x00000008
.L_35:


//--------------------- .nv.info._Z12setup_kernelP17curandStateXORWOWm --------------------------
	.section	.nv.info._Z12setup_kernelP17curandStateXORWOWm,"",@"SHT_CUDA_INFO"
	.sectionflags	@""
	.align	4


	//----- nvinfo : EIATTR_CUDA_API_VERSION
	.align		4
        /*0000*/ 	.byte	0x04, 0x37
        /*0002*/ 	.short	(.L_37 - .L_36)
.L_36:
        /*0004*/ 	.word	0x00000082


	//----- nvinfo : EIATTR_KPARAM_INFO
	.align		4
.L_37:
        /*0008*/ 	.byte	0x04, 0x17
        /*000a*/ 	.short	(.L_39 - .L_38)
.L_38:
        /*000c*/ 	.word	0x00000000
        /*0010*/ 	.short	0x0001
        /*0012*/ 	.short	0x0008
        /*0014*/ 	.byte	0x00, 0xf0, 0x21, 0x00


	//----- nvinfo : EIATTR_KPARAM_INFO
	.align		4
.L_39:
        /*0018*/ 	.byte	0x04, 0x17
        /*001a*/ 	.short	(.L_41 - .L_40)
.L_40:
        /*001c*/ 	.word	0x00000000
        /*0020*/ 	.short	0x0000
        /*0022*/ 	.short	0x0000
        /*0024*/ 	.byte	0x00, 0xf5, 0x21, 0x00


	//----- nvinfo : EIATTR_SPARSE_MMA_MASK
	.align		4
.L_41:
        /*0028*/ 	.byte	0x03, 0x50
        /*002a*/ 	.short	0x0000


	//----- nvinfo : EIATTR_MAXREG_COUNT
	.align		4
        /*002c*/ 	.byte	0x03, 0x1b
        /*002e*/ 	.short	0x00ff


	//----- nvinfo : EIATTR_MERCURY_ISA_VERSION
	.align		4
        /*0030*/ 	.byte	0x03, 0x5f
        /*0032*/ 	.short	0x0101


	//----- nvinfo : EIATTR_VRC_CTA_INIT_COUNT
	.align		4
        /*0034*/ 	.byte	0x02, 0x4a
	.zero		1
	.zero		1


	//----- nvinfo : EIATTR_EXIT_INSTR_OFFSETS
	.align		4
        /*0038*/ 	.byte	0x04, 0x1c
        /*003a*/ 	.short	(.L_43 - .L_42)


	//   ....[0]....
.L_42:
        /*003c*/ 	.word	0x00000ed0


	//----- nvinfo : EIATTR_CRS_STACK_SIZE
	.align		4
.L_43:
        /*0040*/ 	.byte	0x04, 0x1e
        /*0042*/ 	.short	(.L_45 - .L_44)
.L_44:
        /*0044*/ 	.word	0x00000000


	//----- nvinfo : EIATTR_CBANK_PARAM_SIZE
	.align		4
.L_45:
        /*0048*/ 	.byte	0x03, 0x19
        /*004a*/ 	.short	0x0010


	//----- nvinfo : EIATTR_PARAM_CBANK
	.align		4
        /*004c*/ 	.byte	0x04, 0x0a
        /*004e*/ 	.short	(.L_47 - .L_46)
	.align		4
.L_46:
        /*0050*/ 	.word	index@(.nv.constant0._Z12setup_kernelP17curandStateXORWOWm)
        /*0054*/ 	.short	0x0380
        /*0056*/ 	.short	0x0010


	//----- nvinfo : EIATTR_SW_WAR
	.align		4
.L_47:
        /*0058*/ 	.byte	0x04, 0x36
        /*005a*/ 	.short	(.L_49 - .L_48)
.L_48:
        /*005c*/ 	.word	0x00000008
.L_49:


//--------------------- .nv.callgraph             --------------------------
	.section	.nv.callgraph,"",@"SHT_CUDA_CALLGRAPH"
	.align	4
	.sectionentsize	8
	.align		4
        /*0000*/ 	.word	0x00000000
	.align		4
        /*0004*/ 	.word	0xffffffff
	.align		4
        /*0008*/ 	.word	0x00000000
	.align		4
        /*000c*/ 	.word	0xfffffffe
	.align		4
        /*0010*/ 	.word	0x00000000
	.align		4
        /*0014*/ 	.word	0xfffffffd
	.align		4
        /*0018*/ 	.word	0x00000000
	.align		4
        /*001c*/ 	.word	0xfffffffc


//--------------------- .nv.constant4             --------------------------
	.section	.nv.constant4,"a",@progbits
	.align	8
	.align		8
.nv.constant4:
        /*0000*/ 	.dword	precalc_xorwow_matrix
	.align		8
        /*0008*/ 	.dword	precalc_xorwow_offset_matrix
	.align		8
        /*0010*/ 	.dword	mrg32k3aM1
	.align		8
        /*0018*/ 	.dword	mrg32k3aM2
	.align		8
        /*0020*/ 	.dword	mrg32k3aM1SubSeq
	.align		8
        /*0028*/ 	.dword	mrg32k3aM2SubSeq
	.align		8
        /*0030*/ 	.dword	mrg32k3aM1Seq
	.align		8
        /*0038*/ 	.dword	mrg32k3aM2Seq
	.align		8
        /*0040*/ 	.dword	__cudart_i2opi_f


//--------------------- .nv.constant3             --------------------------
	.section	.nv.constant3,"a",@progbits
	.align	8
.nv.constant3:
	.type		__cr_lgamma_table,@object
	.size		__cr_lgamma_table,(.L_8 - __cr_lgamma_table)
__cr_lgamma_table:
        /*0000*/ 	.byte	0x00, 0x00, 0x00, 0x00, 0x00, 0x00, 0x00, 0x00, 0x00, 0x00, 0x00, 0x00, 0x00, 0x00, 0x00, 0x00
        /*0010*/ 	.byte	0xef, 0x39, 0xfa, 0xfe, 0x42, 0x2e, 0xe6, 0x3f, 0x02, 0x20, 0x2a, 0xfa, 0x0b, 0xab, 0xfc, 0x3f
        /*0020*/ 	.byte	0xf9, 0x2c, 0x92, 0x7c, 0xa7, 0x6c, 0x09, 0x40, 0xc9, 0x79, 0x44, 0x3c, 0x64, 0x26, 0x13, 0x40
        /*0030*/ 	.byte	0xca, 0x01, 0xcf, 0x3a, 0x27, 0x51, 0x1a, 0x40, 0x30, 0xcc, 0x2d, 0xf3, 0xe1, 0x0c, 0x21, 0x40
        /*0040*/ 	.byte	0x0d, 0xb7, 0xfc, 0x82, 0x8e, 0x35, 0x25, 0x40
.L_8:


//--------------------- .text._Z4areaPiP17curandStateXORWOW --------------------------
	.section	.text._Z4areaPiP17curandStateXORWOW,"ax",@progbits
	.align	128
        .global         _Z4areaPiP17curandStateXORWOW
        .type           _Z4areaPiP17curandStateXORWOW,@function
        .size           _Z4areaPiP17curandStateXORWOW,(.L_x_15 - _Z4areaPiP17curandStateXORWOW)
        .other          _Z4areaPiP17curandStateXORWOW,@"STO_CUDA_ENTRY STV_DEFAULT"
_Z4areaPiP17curandStateXORWOW:
.text._Z4areaPiP17curandStateXORWOW:
[----:B------:R-:W-:Y:S01]  /*0000*/  LDC R1, c[0x0][0x37c] ;  /* 0x0000df00ff017b82 */ /* 0x000fe20000000800 */
[----:B------:R-:W0:Y:S07]  /*0010*/  S2R R2, SR_CTAID.X ;  /* 0x0000000000027919 */ /* 0x000e2e0000002500 */
[----:B------:R-:W0:Y:S01]  /*0020*/  LDC R13, c[0x0][0x360] ;  /* 0x0000d800ff0d7b82 */ /* 0x000e220000000800 */
[----:B------:R-:W1:Y:S01]  /*0030*/  LDCU.64 UR6, c[0x0][0x358] ;  /* 0x00006b00ff0677ac */ /* 0x000e620008000a00 */
[----:B------:R-:W2:Y:S06]  /*0040*/  S2R R3, SR_TID.X ;  /* 0x0000000000037919 */ /* 0x000eac0000002100 */
[----:B------:R-:W3:Y:S01]  /*0050*/  LDC.64 R14, c[0x0][0x388] ;  /* 0x0000e200ff0e7b82 */ /* 0x000ee20000000a00 */
[----:B0-----:R-:W-:-:S04]  /*0060*/  IMAD R0, R2, R13, RZ ;  /* 0x0000000d02007224 */ /* 0x001fc800078e02ff */
[----:B--2---:R-:W-:-:S04]  /*0070*/  IMAD R5, R0, 0x2, R3 ;  /* 0x0000000200057824 */ /* 0x004fc800078e0203 */
[----:B---3--:R-:W-:-:S05]  /*0080*/  IMAD.WIDE R14, R5, 0x30, R14 ;  /* 0x00000030050e7825 */ /* 0x008fca00078e020e */
[----:B-1----:R-:W2:Y:S04]  /*0090*/  LDG.E.64 R10, desc[UR6][R14.64] ;  /* 0x000000060e0a7981 */ /* 0x002ea8000c1e1b00 */
[----:B------:R-:W3:Y:S04]  /*00a0*/  LDG.E.64 R8, desc[UR6][R14.64+0x10] ;  /* 0x000010060e087981 */ /* 0x000ee8000c1e1b00 */
[----:B------:R-:W4:Y:S01]  /*00b0*/  LDG.E.64 R6, desc[UR6][R14.64+0x8] ;  /* 0x000008060e067981 */ /* 0x000f22000c1e1b00 */
[----:B------:R-:W-:Y:S01]  /*00c0*/  IMAD R13, R13, 0x30, RZ ;  /* 0x000000300d0d7824 */ /* 0x000fe200078e02ff */
[----:B--2---:R-:W-:Y:S01]  /*00d0*/  SHF.R.U32.HI R0, RZ, 0x2, R11 ;  /* 0x00000002ff007819 */ /* 0x004fe2000001160b */
[----:B------:R-:W-:-:S03]  /*00e0*/  VIADD R18, R10, 0x587c5 ;  /* 0x000587c50a127836 */ /* 0x000fc60000000000 */
[----:B------:R-:W-:Y:S01]  /*00f0*/  LOP3.LUT R0, R0, R11, RZ, 0x3c, !PT ;  /* 0x0000000b00007212 */ /* 0x000fe200078e3cff */
[C---:B---3--:R-:W-:Y:S01]  /*0100*/  IMAD.SHL.U32 R4, R9.reuse, 0x10, RZ ;  /* 0x0000001009047824 */ /* 0x048fe200078e00ff */
[----:B------:R-:W-:Y:S01]  /*0110*/  MOV R21, R8 ;  /* 0x0000000800157202 */ /* 0x000fe20000000f00 */
[----:B------:R-:W-:Y:S02]  /*0120*/  IMAD.MOV.U32 R22, RZ, RZ, R9 ;  /* 0x000000ffff167224 */ /* 0x000fe400078e0009 */
[----:B------:R-:W-:Y:S02]  /*0130*/  IMAD.SHL.U32 R5, R0, 0x2, RZ ;  /* 0x0000000200057824 */ /* 0x000fe400078e00ff */
[----:B----4-:R-:W-:Y:S02]  /*0140*/  IMAD.MOV.U32 R20, RZ, RZ, R7 ;  /* 0x000000ffff147224 */ /* 0x010fe400078e0007 */
[----:B------:R-:W-:Y:S01]  /*0150*/  IMAD.MOV.U32 R19, RZ, RZ, R6 ;  /* 0x000000ffff137224 */ /* 0x000fe200078e0006 */
[----:B------:R-:W-:-:S02]  /*0160*/  LOP3.LUT R5, R9, R4, R5, 0x96, !PT ;  /* 0x0000000409057212 */ /* 0x000fc400078e9605 */
[----:B------:R-:W-:Y:S01]  /*0170*/  IADD3 R4, P0, PT, R13, R14, RZ ;  /* 0x0000000e0d047210 */ /* 0x000fe20007f1e0ff */
[----:B------:R0:W-:Y:S01]  /*0180*/  STG.E.64 desc[UR6][R14.64+0x8], R20 ;  /* 0x000008140e007986 */ /* 0x0001e2000c101b06 */
[----:B------:R-:W-:-:S03]  /*0190*/  LOP3.LUT R23, R5, R0, RZ, 0x3c, !PT ;  /* 0x0000000005177212 */ /* 0x000fc600078e3cff */
[----:B------:R-:W-:Y:S01]  /*01a0*/  IMAD.X R5, RZ, RZ, R15, P0 ;  /* 0x000000ffff057224 */ /* 0x000fe200000e060f */
[----:B------:R-:W-:Y:S04]  /*01b0*/  STG.E.64 desc[UR6][R14.64], R18 ;  /* 0x000000120e007986 */ /* 0x000fe8000c101b06 */
[----:B------:R1:W-:Y:S04]  /*01c0*/  STG.E.64 desc[UR6][R14.64+0x10], R22 ;  /* 0x000010160e007986 */ /* 0x0003e8000c101b06 */
[----:B------:R-:W1:Y:S04]  /*01d0*/  LDG.E.64 R8, desc[UR6][R4.64] ;  /* 0x0000000604087981 */ /* 0x000e68000c1e1b00 */
[----:B------:R-:W2:Y:S04]  /*01e0*/  LDG.E.64 R10, desc[UR6][R4.64+0x10] ;  /* 0x00001006040a7981 */ /* 0x000ea8000c1e1b00 */
[----:B------:R-:W3:Y:S01]  /*01f0*/  LDG.E.64 R6, desc[UR6][R4.64+0x8] ;  /* 0x0000080604067981 */ /* 0x000ee2000c1e1b00 */
[----:B------:R-:W-:Y:S01]  /*0200*/  IADD3 R0, PT, PT, R23, R18, RZ ;  /* 0x0000001217007210 */ /* 0x000fe20007ffe0ff */
[----:B------:R-:W-:Y:S01]  /*0210*/  IMAD.MOV.U32 R12, RZ, RZ, 0x2f800000 ;  /* 0x2f800000ff0c7424 */ /* 0x000fe200078e00ff */
[----:B------:R-:W-:Y:S01]  /*0220*/  UMOV UR4, 0x54442d18 ;  /* 0x54442d1800047882 */ /* 0x000fe20000000000 */
[----:B------:R-:W-:Y:S01]  /*0230*/  UMOV UR5, 0x400921fb ;  /* 0x400921fb00057882 */ /* 0x000fe20000000000 */
[----:B------:R-:W-:Y:S01]  /*0240*/  I2FP.F32.U32 R13, R0 ;  /* 0x00000000000d7245 */ /* 0x000fe20000201000 */
[----:B------:R-:W-:Y:S04]  /*0250*/  BSSY.RECONVERGENT B0, `(.L_x_0) ;  /* 0x000007e000007945 */ /* 0x000fe80003800200 */
[----:B------:R-:W-:-:S04]  /*0260*/  FFMA R13, R13, R12, 1.1641532182693481445e-10 ;  /* 0x2f0000000d0d7423 */ /* 0x000fc8000000000c */
[----:B------:R-:W4:Y:S02]  /*0270*/  F2F.F64.F32 R16, R13 ;  /* 0x0000000d00107310 */ /* 0x000f240000201800 */
[----:B----4-:R-:W-:-:S06]  /*0280*/  DMUL R16, R16, UR4 ;  /* 0x0000000410107c28 */ /* 0x010fcc0008000000 */
[----:B------:R-:W0:Y:S02]  /*0290*/  F2F.F32.F64 R0, R16 ;  /* 0x0000001000007310 */ /* 0x000e240000301000 */
[C---:B0-----:R-:W-:Y:S01]  /*02a0*/  FMUL R20, R0.reuse, 0.63661974668502807617 ;  /* 0x3f22f98300147820 */ /* 0x041fe20000400000 */
[----:B------:R-:W-:Y:S02]  /*02b0*/  FSETP.GE.AND P0, PT, |R0|, 105615, PT ;  /* 0x47ce47800000780b */ /* 0x000fe40003f06200 */
[----:B-1----:R-:W-:-:S04]  /*02c0*/  SHF.R.U32.HI R14, RZ, 0x2, R9 ;  /* 0x00000002ff0e7819 */ /* 0x002fc80000011609 */
[----:B------:R-:W-:Y:S01]  /*02d0*/  LOP3.LUT R14, R14, R9, RZ, 0x3c, !PT ;  /* 0x000000090e0e7212 */ /* 0x000fe200078e3cff */
[----:B--2---:R-:W-:Y:S02]  /*02e0*/  IMAD.SHL.U32 R18, R11, 0x10, RZ ;  /* 0x000000100b127824 */ /* 0x004fe400078e00ff */
[----:B------:R-:W-:Y:S02]  /*02f0*/  IMAD.MOV.U32 R22, RZ, RZ, R11 ;  /* 0x000000ffff167224 */ /* 0x000fe400078e000b */
[----:B------:R-:W-:Y:S02]  /*0300*/  IMAD.SHL.U32 R9, R14, 0x2, RZ ;  /* 0x000000020e097824 */ /* 0x000fe400078e00ff */
[----:B---3--:R-:W-:-:S03]  /*0310*/  IMAD.MOV.U32 R19, RZ, RZ, R6 ;  /* 0x000000ffff137224 */ /* 0x008fc600078e0006 */
[----:B------:R-:W-:Y:S01]  /*0320*/  LOP3.LUT R15, R11, R18, R9, 0x96, !PT ;  /* 0x000000120b0f7212 */ /* 0x000fe200078e9609 */
[----:B------:R-:W-:Y:S01]  /*0330*/  VIADD R18, R8, 0x587c5 ;  /* 0x000587c508127836 */ /* 0x000fe20000000000 */
[----:B------:R-:W0:Y:S02]  /*0340*/  F2I.NTZ R9, R20 ;  /* 0x0000001400097305 */ /* 0x000e240000203100 */
[----:B------:R-:W-:Y:S01]  /*0350*/  LOP3.LUT R23, R15, R14, RZ, 0x3c, !PT ;  /* 0x0000000e0f177212 */ /* 0x000fe200078e3cff */
[----:B------:R-:W-:Y:S01]  /*0360*/  IMAD.MOV.U32 R15, RZ, RZ, R10 ;  /* 0x000000ffff0f7224 */ /* 0x000fe200078e000a */
[----:B------:R-:W-:Y:S01]  /*0370*/  MOV R14, R7 ;  /* 0x00000007000e7202 */ /* 0x000fe20000000f00 */
[----:B------:R1:W-:Y:S02]  /*0380*/  STG.E.64 desc[UR6][R4.64], R18 ;  /* 0x0000001204007986 */ /* 0x0003e4000c101b06 */
[----:B------:R-:W-:Y:S02]  /*0390*/  IMAD.IADD R6, R23, 0x1, R18 ;  /* 0x0000000117067824 */ /* 0x000fe400078e0212 */
[----:B------:R1:W-:Y:S03]  /*03a0*/  STG.E.64 desc[UR6][R4.64+0x8], R14 ;  /* 0x0000080e04007986 */ /* 0x0003e6000c101b06 */
[----:B------:R-:W-:Y:S01]  /*03b0*/  I2FP.F32.U32 R7, R6 ;  /* 0x0000000600077245 */ /* 0x000fe20000201000 */
[----:B------:R1:W-:Y:S01]  /*03c0*/  STG.E.64 desc[UR6][R4.64+0x10], R22 ;  /* 0x0000101604007986 */ /* 0x0003e2000c101b06 */
[----:B0-----:R-:W-:-:S03]  /*03d0*/  I2FP.F32.S32 R11, R9 ;  /* 0x00000009000b7245 */ /* 0x001fc60000201400 */
[----:B------:R-:W-:Y:S02]  /*03e0*/  FFMA R12, R7, R12, 1.1641532182693481445e-10 ;  /* 0x2f000000070c7423 */ /* 0x000fe4000000000c */
[----:B------:R-:W-:-:S04]  /*03f0*/  FFMA R8, R11, -1.5707962512969970703, R0 ;  /* 0xbfc90fda0b087823 */ /* 0x000fc80000000000 */
[----:B------:R-:W-:-:S04]  /*0400*/  FFMA R8, R11, -7.5497894158615963534e-08, R8 ;  /* 0xb3a221680b087823 */ /* 0x000fc80000000008 */
[----:B------:R-:W-:Y:S01]  /*0410*/  FFMA R8, R11, -5.3903029534742383927e-15, R8 ;  /* 0xa7c234c50b087823 */ /* 0x000fe20000000008 */
[----:B-1----:R-:W-:Y:S06]  /*0420*/  @!P0 BRA `(.L_x_1) ;  /* 0x0000000400808947 */ /* 0x002fec0003800000 */
[----:B------:R-:W-:-:S13]  /*0430*/  FSETP.NEU.AND P0, PT, |R0|, +INF , PT ;  /* 0x7f8000000000780b */ /* 0x000fda0003f0d200 */
[----:B------:R-:W-:Y:S01]  /*0440*/  @!P0 FMUL R8, RZ, R0 ;  /* 0x00000000ff088220 */ /* 0x000fe20000400000 */
[----:B------:R-:W-:Y:S01]  /*0450*/  @!P0 MOV R9, RZ ;  /* 0x000000ff00098202 */ /* 0x000fe20000000f00 */
[----:B------:R-:W-:Y:S06]  /*0460*/  @!P0 BRA `(.L_x_1) ;  /* 0x0000000400708947 */ /* 0x000fec0003800000 */
[----:B------:R-:W-:Y:S01]  /*0470*/  IMAD.SHL.U32 R5, R0, 0x100, RZ ;  /* 0x0000010000057824 */ /* 0x000fe200078e00ff */
[----:B------:R-:W0:Y:S01]  /*0480*/  LDCU.64 UR8, c[0x4][0x40] ;  /* 0x01000800ff0877ac */ /* 0x000e220008000a00 */
[----:B------:R-:W-:Y:S02]  /*0490*/  IMAD.MOV.U32 R4, RZ, RZ, RZ ;  /* 0x000000ffff047224 */ /* 0x000fe400078e00ff */
[----:B------:R-:W-:Y:S01]  /*04a0*/  IMAD.MOV.U32 R17, RZ, RZ, RZ ;  /* 0x000000ffff117224 */ /* 0x000fe200078e00ff */
[----:B------:R-:W-:Y:S01]  /*04b0*/  LOP3.LUT R5, R5, 0x80000000, RZ, 0xfc, !PT ;  /* 0x8000000005057812 */ /* 0x000fe200078efcff */
[----:B------:R-:W-:Y:S01]  /*04c0*/  UMOV UR5, URZ ;  /* 0x000000ff00057c82 */ /* 0x000fe20008000000 */
[----:B------:R-:W-:-:S05]  /*04d0*/  UMOV UR4, URZ ;  /* 0x000000ff00047c82 */ /* 0x000fca0008000000 */
.L_x_2:
[----:B0-----:R-:W-:Y:S01]  /*04e0*/  IMAD.U32 R8, RZ, RZ, UR8 ;  /* 0x00000008ff087e24 */ /* 0x001fe2000f8e00ff */
[----:B------:R-:W-:-:S05]  /*04f0*/  MOV R9, UR9 ;  /* 0x0000000900097c02 */ /* 0x000fca0008000f00 */
[----:B------:R-:W2:Y:S01]  /*0500*/  LDG.E.CONSTANT R6, desc[UR6][R8.64] ;  /* 0x0000000608067981 */ /* 0x000ea2000c1e9900 */
[----:B------:R-:W-:Y:S01]  /*0510*/  UIADD3 UR4, UPT, UPT, UR4, 0x1, URZ ;  /* 0x0000000104047890 */ /* 0x000fe2000fffe0ff */
[C---:B------:R-:W-:Y:S01]  /*0520*/  ISETP.EQ.AND P0, PT, R17.reuse, RZ, PT ;  /* 0x000000ff1100720c */ /* 0x040fe20003f02270 */
[----:B------:R-:W-:Y:S01]  /*0530*/  UIADD3 UR8, UP1, UPT, UR8, 0x4, URZ ;  /* 0x0000000408087890 */ /* 0x000fe2000ff3e0ff */
[C---:B------:R-:W-:Y:S01]  /*0540*/  ISETP.EQ.AND P1, PT, R17.reuse, 0x4, PT ;  /* 0x000000041100780c */ /* 0x040fe20003f22270 */
[----:B------:R-:W-:Y:S01]  /*0550*/  UISETP.NE.AND UP0, UPT, UR4, 0x6, UPT ;  /* 0x000000060400788c */ /* 0x000fe2000bf05270 */
[C---:B------:R-:W-:Y:S01]  /*0560*/  ISETP.EQ.AND P2, PT, R17.reuse, 0x8, PT ;  /* 0x000000081100780c */ /* 0x040fe20003f42270 */
[----:B------:R-:W-:Y:S01]  /*0570*/  UIADD3.X UR9, UPT, UPT, URZ, UR9, URZ, UP1, !UPT ;  /* 0x00000009ff097290 */ /* 0x000fe20008ffe4ff */
[C---:B------:R-:W-:Y:S02]  /*0580*/  ISETP.EQ.AND P3, PT, R17.reuse, 0xc, PT ;  /* 0x0000000c1100780c */ /* 0x040fe40003f62270 */
[----:B------:R-:W-:-:S02]  /*0590*/  ISETP.EQ.AND P4, PT, R17, 0x10, PT ;  /* 0x000000101100780c */ /* 0x000fc40003f82270 */
[C---:B------:R-:W-:Y:S01]  /*05a0*/  ISETP.EQ.AND P5, PT, R17.reuse, 0x14, PT ;  /* 0x000000141100780c */ /* 0x040fe20003fa2270 */
[----:B------:R-:W-:Y:S02]  /*05b0*/  VIADD R17, R17, 0x4 ;  /* 0x0000000411117836 */ /* 0x000fe40000000000 */
[----:B--2---:R-:W-:-:S03]  /*05c0*/  IMAD.WIDE.U32 R6, R6, R5, RZ ;  /* 0x0000000506067225 */ /* 0x004fc600078e00ff */
[----:B------:R-:W-:-:S04]  /*05d0*/  IADD3 R6, P6, PT, R6, R4, RZ ;  /* 0x0000000406067210 */ /* 0x000fc80007fde0ff */
[----:B------:R-:W-:Y:S01]  /*05e0*/  IADD3.X R4, PT, PT, R7, UR5, RZ, P6, !PT ;  /* 0x0000000507047c10 */ /* 0x000fe2000b7fe4ff */
[--C-:B------:R-:W-:Y:S01]  /*05f0*/  @P0 IMAD.MOV.U32 R10, RZ, RZ, R6.reuse ;  /* 0x000000ffff0a0224 */ /* 0x100fe200078e0006 */
[----:B------:R-:W-:Y:S01]  /*0600*/  @P4 MOV R15, R6 ;  /* 0x00000006000f4202 */ /* 0x000fe20000000f00 */
[--C-:B------:R-:W-:Y:S02]  /*0610*/  @P1 IMAD.MOV.U32 R11, RZ, RZ, R6.reuse ;  /* 0x000000ffff0b1224 */ /* 0x100fe400078e0006 */
[--C-:B------:R-:W-:Y:S02]  /*0620*/  @P2 IMAD.MOV.U32 R13, RZ, RZ, R6.reuse ;  /* 0x000000ffff0d2224 */ /* 0x100fe400078e0006 */
[--C-:B------:R-:W-:Y:S02]  /*0630*/  @P3 IMAD.MOV.U32 R14, RZ, RZ, R6.reuse ;  /* 0x000000ffff0e3224 */ /* 0x100fe400078e0006 */
[----:B------:R-:W-:Y:S01]  /*0640*/  @P5 IMAD.MOV.U32 R16, RZ, RZ, R6 ;  /* 0x000000ffff105224 */ /* 0x000fe200078e0006 */
[----:B------:R-:W-:Y:S06]  /*0650*/  BRA.U UP0, `(.L_x_2) ;  /* 0xfffffffd00a07547 */ /* 0x000fec000b83ffff */
[----:B------:R-:W-:Y:S01]  /*0660*/  SHF.R.U32.HI R5, RZ, 0x17, R0 ;  /* 0x00000017ff057819 */ /* 0x000fe20000011600 */
[----:B------:R-:W-:Y:S03]  /*0670*/  BSSY.RECONVERGENT B1, `(.L_x_3) ;  /* 0x0000029000017945 */ /* 0x000fe60003800200 */
[C---:B------:R-:W-:Y:S02]  /*0680*/  LOP3.LUT R6, R5.reuse, 0xe0, RZ, 0xc0, !PT ;  /* 0x000000e005067812 */ /* 0x040fe400078ec0ff */
[----:B------:R-:W-:-:S03]  /*0690*/  LOP3.LUT P6, RZ, R5, 0x1f, RZ, 0xc0, !PT ;  /* 0x0000001f05ff7812 */ /* 0x000fc600078cc0ff */
[----:B------:R-:W-:-:S05]  /*06a0*/  VIADD R6, R6, 0xffffff80 ;  /* 0xffffff8006067836 */ /* 0x000fca0000000000 */
[----:B------:R-:W-:-:S05]  /*06b0*/  SHF.R.U32.HI R6, RZ, 0x5, R6 ;  /* 0x00000005ff067819 */ /* 0x000fca0000011606 */
[----:B------:R-:W-:-:S05]  /*06c0*/  IMAD.U32 R9, R6, -0x4, RZ ;  /* 0xfffffffc06097824 */ /* 0x000fca00078e00ff */
[C---:B------:R-:W-:Y:S02]  /*06d0*/  ISETP.EQ.AND P3, PT, R9.reuse, -0x18, PT ;  /* 0xffffffe80900780c */ /* 0x040fe40003f62270 */
[C---:B------:R-:W-:Y:S02]  /*06e0*/  ISETP.EQ.AND P4, PT, R9.reuse, -0x14, PT ;  /* 0xffffffec0900780c */ /* 0x040fe40003f82270 */
[C---:B------:R-:W-:Y:S02]  /*06f0*/  ISETP.EQ.AND P2, PT, R9.reuse, -0x10, PT ;  /* 0xfffffff00900780c */ /* 0x040fe40003f42270 */
[C---:B------:R-:W-:Y:S02]  /*0700*/  ISETP.EQ.AND P1, PT, R9.reuse, -0xc, PT ;  /* 0xfffffff40900780c */ /* 0x040fe40003f22270 */
[C---:B------:R-:W-:Y:S02]  /*0710*/  ISETP.EQ.AND P0, PT, R9.reuse, -0x8, PT ;  /* 0xfffffff80900780c */ /* 0x040fe40003f02270 */
[----:B------:R-:W-:-:S03]  /*0720*/  ISETP.EQ.AND P5, PT, R9, RZ, PT ;  /* 0x000000ff0900720c */ /* 0x000fc60003fa2270 */
[----:B------:R-:W-:Y:S02]  /*0730*/  @P3 MOV R6, R10 ;  /* 0x0000000a00063202 */ /* 0x000fe40000000f00 */
[C---:B------:R-:W-:Y:S01]  /*0740*/  ISETP.EQ.AND P3, PT, R9.reuse, -0x4, PT ;  /* 0xfffffffc0900780c */ /* 0x040fe20003f62270 */
[----:B------:R-:W-:Y:S02]  /*0750*/  @P4 IMAD.MOV.U32 R7, RZ, RZ, R10 ;  /* 0x000000ffff074224 */ /* 0x000fe400078e000a */
[----:B------:R-:W-:Y:S01]  /*0760*/  @P4 IMAD.MOV.U32 R6, RZ, RZ, R11 ;  /* 0x000000ffff064224 */ /* 0x000fe200078e000b */
[----:B------:R-:W-:Y:S01]  /*0770*/  ISETP.EQ.AND P4, PT, R9, 0x4, PT ;  /* 0x000000040900780c */ /* 0x000fe20003f82270 */
[----:B------:R-:W-:Y:S02]  /*0780*/  @P2 IMAD.MOV.U32 R6, RZ, RZ, R13 ;  /* 0x000000ffff062224 */ /* 0x000fe400078e000d */
[----:B------:R-:W-:Y:S02]  /*0790*/  @P1 IMAD.MOV.U32 R6, RZ, RZ, R14 ;  /* 0x000000ffff061224 */ /* 0x000fe400078e000e */
[----:B------:R-:W-:-:S02]  /*07a0*/  @P0 IMAD.MOV.U32 R6, RZ, RZ, R15 ;  /* 0x000000ffff060224 */ /* 0x000fc400078e000f */
[----:B------:R-:W-:Y:S01]  /*07b0*/  @P2 IMAD.MOV.U32 R7, RZ, RZ, R11 ;  /* 0x000000ffff072224 */ /* 0x000fe200078e000b */
[----:B------:R-:W-:Y:S01]  /*07c0*/  @P1 MOV R7, R13 ;  /* 0x0000000d00071202 */ /* 0x000fe20000000f00 */
[----:B------:R-:W-:Y:S02]  /*07d0*/  @P3 IMAD.MOV.U32 R6, RZ, RZ, R16 ;  /* 0x000000ffff063224 */ /* 0x000fe400078e0010 */
[----:B------:R-:W-:Y:S02]  /*07e0*/  @P5 IMAD.MOV.U32 R6, RZ, RZ, R4 ;  /* 0x000000ffff065224 */ /* 0x000fe400078e0004 */
[----:B------:R-:W-:Y:S01]  /*07f0*/  @P0 IMAD.MOV.U32 R7, RZ, RZ, R14 ;  /* 0x000000ffff070224 */ /* 0x000fe200078e000e */
[----:B------:R-:W-:Y:S01]  /*0800*/  @P3 MOV R7, R15 ;  /* 0x0000000f00073202 */ /* 0x000fe20000000f00 */
[----:B------:R-:W-:Y:S01]  /*0810*/  @P5 IMAD.MOV.U32 R7, RZ, RZ, R16 ;  /* 0x000000ffff075224 */ /* 0x000fe200078e0010 */
[----:B------:R-:W-:Y:S01]  /*0820*/  @P4 MOV R7, R4 ;  /* 0x0000000400074202 */ /* 0x000fe20000000f00 */
[----:B------:R-:W-:Y:S01]  /*0830*/  IMAD.MOV.U32 R8, RZ, RZ, R6 ;  /* 0x000000ffff087224 */ /* 0x000fe200078e0006 */
[----:B------:R-:W-:Y:S06]  /*0840*/  @!P6 BRA `(.L_x_4) ;  /* 0x00000000002ce947 */ /* 0x000fec0003800000 */
[----:B------:R-:W-:Y:S01]  /*0850*/  @P2 IMAD.MOV.U32 R6, RZ, RZ, R10 ;  /* 0x000000ffff062224 */ /* 0x000fe200078e000a */
[----:B------:R-:W-:Y:S01]  /*0860*/  LOP3.LUT R5, R5, 0x1f, RZ, 0xc0, !PT ;  /* 0x0000001f05057812 */ /* 0x000fe200078ec0ff */
[----:B------:R-:W-:Y:S01]  /*0870*/  @P1 IMAD.MOV.U32 R6, RZ, RZ, R11 ;  /* 0x000000ffff061224 */ /* 0x000fe200078e000b */
[----:B------:R-:W-:Y:S01]  /*0880*/  @P0 MOV R6, R13 ;  /* 0x0000000d00060202 */ /* 0x000fe20000000f00 */
[----:B------:R-:W-:Y:S01]  /*0890*/  @P3 IMAD.MOV.U32 R6, RZ, RZ, R14 ;  /* 0x000000ffff063224 */ /* 0x000fe200078e000e */
[----:B------:R-:W-:Y:S01]  /*08a0*/  ISETP.EQ.AND P0, PT, R9, 0x8, PT ;  /* 0x000000080900780c */ /* 0x000fe20003f02270 */
[----:B------:R-:W-:Y:S01]  /*08b0*/  @P5 IMAD.MOV.U32 R6, RZ, RZ, R15 ;  /* 0x000000ffff065224 */ /* 0x000fe200078e000f */
[----:B------:R-:W-:Y:S01]  /*08c0*/  SHF.L.W.U32.HI R8, R7, R5, R8 ;  /* 0x0000000507087219 */ /* 0x000fe20000010e08 */
[----:B------:R-:W-:-:S10]  /*08d0*/  @P4 IMAD.MOV.U32 R6, RZ, RZ, R16 ;  /* 0x000000ffff064224 */ /* 0x000fd400078e0010 */
[----:B------:R-:W-:-:S04]  /*08e0*/  @P0 MOV R6, R4 ;  /* 0x0000000400060202 */ /* 0x000fc80000000f00 */
[----:B------:R-:W-:-:S07]  /*08f0*/  SHF.L.W.U32.HI R7, R6, R5, R7 ;  /* 0x0000000506077219 */ /* 0x000fce0000010e07 */
.L_x_4:
[----:B------:R-:W-:Y:S05]  /*0900*/  BSYNC.RECONVERGENT B1 ;  /* 0x0000000000017941 */ /* 0x000fea0003800200 */
.L_x_3:
[C---:B------:R-:W-:Y:S01]  /*0910*/  SHF.L.W.U32.HI R9, R7.reuse, 0x2, R8 ;  /* 0x0000000207097819 */ /* 0x040fe20000010e08 */
[----:B------:R-:W-:Y:S01]  /*0920*/  IMAD.SHL.U32 R7, R7, 0x4, RZ ;  /* 0x0000000407077824 */ /* 0x000fe200078e00ff */
[----:B------:R-:W-:Y:S01]  /*0930*/  UMOV UR4, 0x54442d19 ;  /* 0x54442d1900047882 */ /* 0x000fe20000000000 */
[----:B------:R-:W-:Y:S01]  /*0940*/  UMOV UR5, 0x3bf921fb ;  /* 0x3bf921fb00057882 */ /* 0x000fe20000000000 */
[----:B------:R-:W-:Y:S02]  /*0950*/  SHF.R.S32.HI R4, RZ, 0x1f, R9 ;  /* 0x0000001fff047819 */ /* 0x000fe40000011409 */
[----:B------:R-:W-:Y:S02]  /*0960*/  ISETP.GE.AND P0, PT, R0, RZ, PT ;  /* 0x000000ff0000720c */ /* 0x000fe40003f06270 */
[C---:B------:R-:W-:Y:S02]  /*0970*/  LOP3.LUT R6, R4.reuse, R7, RZ, 0x3c, !PT ;  /* 0x0000000704067212 */ /* 0x040fe400078e3cff */
[----:B------:R-:W-:-:S02]  /*0980*/  LOP3.LUT R7, R4, R9, RZ, 0x3c, !PT ;  /* 0x0000000904077212 */ /* 0x000fc400078e3cff */
[----:B------:R-:W-:Y:S02]  /*0990*/  SHF.R.U32.HI R8, RZ, 0x1e, R8 ;  /* 0x0000001eff087819 */ /* 0x000fe40000011608 */
[----:B------:R-:W0:Y:S01]  /*09a0*/  I2F.F64.S64 R4, R6 ;  /* 0x0000000600047312 */ /* 0x000e220000301c00 */
[C---:B------:R-:W-:Y:S02]  /*09b0*/  LOP3.LUT R0, R9.reuse, R0, RZ, 0x3c, !PT ;  /* 0x0000000009007212 */ /* 0x040fe400078e3cff */
[----:B------:R-:W-:Y:S02]  /*09c0*/  LEA.HI R9, R9, R8, RZ, 0x1 ;  /* 0x0000000809097211 */ /* 0x000fe400078f08ff */
[----:B------:R-:W-:-:S03]  /*09d0*/  ISETP.GE.AND P1, PT, R0, RZ, PT ;  /* 0x000000ff0000720c */ /* 0x000fc60003f26270 */
[----:B------:R-:W-:-:S04]  /*09e0*/  IMAD.MOV R0, RZ, RZ, -R9 ;  /* 0x000000ffff007224 */ /* 0x000fc800078e0a09 */
[----:B------:R-:W-:Y:S01]  /*09f0*/  @!P0 IMAD.MOV.U32 R9, RZ, RZ, R0 ;  /* 0x000000ffff098224 */ /* 0x000fe200078e0000 */
[----:B0-----:R-:W-:-:S10]  /*0a00*/  DMUL R4, R4, UR4 ;  /* 0x0000000404047c28 */ /* 0x001fd40008000000 */
[----:B------:R-:W0:Y:S02]  /*0a10*/  F2F.F32.F64 R4, R4 ;  /* 0x0000000400047310 */ /* 0x000e240000301000 */
[----:B0-----:R-:W-:-:S07]  /*0a20*/  FSEL R8, -R4, R4, !P1 ;  /* 0x0000000404087208 */ /* 0x001fce0004800100 */
.L_x_1:
[----:B------:R-:W-:Y:S05]  /*0a30*/  BSYNC.RECONVERGENT B0 ;  /* 0x0000000000007941 */ /* 0x000fea0003800200 */
.L_x_0:
[----:B------:R-:W-:Y:S01]  /*0a40*/  MOV R0, 0x37cbac00 ;  /* 0x37cbac0000007802 */ /* 0x000fe20000000f00 */
[----:B------:R-:W-:Y:S01]  /*0a50*/  FMUL R5, R8, R8 ;  /* 0x0000000808057220 */ /* 0x000fe20000400000 */
[C---:B------:R-:W-:Y:S01]  /*0a60*/  LOP3.LUT R4, R9.reuse, 0x1, RZ, 0xc0, !PT ;  /* 0x0000000109047812 */ /* 0x040fe200078ec0ff */
[----:B------:R-:W-:Y:S01]  /*0a70*/  IMAD.MOV.U32 R7, RZ, RZ, 0x3effffff ;  /* 0x3effffffff077424 */ /* 0x000fe200078e00ff */
[----:B------:R-:W-:Y:S01]  /*0a80*/  LOP3.LUT P1, RZ, R9, 0x2, RZ, 0xc0, !PT ;  /* 0x0000000209ff7812 */ /* 0x000fe2000782c0ff */
[----:B------:R-:W-:Y:S01]  /*0a90*/  FFMA R0, R5, R0, -0.0013887860113754868507 ;  /* 0xbab607ed05007423 */ /* 0x000fe20000000000 */
[----:B------:R-:W-:Y:S01]  /*0aa0*/  ISETP.NE.U32.AND P0, PT, R4, 0x1, PT ;  /* 0x000000010400780c */ /* 0x000fe20003f05070 */
[----:B------:R-:W-:Y:S01]  /*0ab0*/  IMAD.MOV.U32 R4, RZ, RZ, 0x3d2aaabb ;  /* 0x3d2aaabbff047424 */ /* 0x000fe200078e00ff */
[----:B------:R-:W0:Y:S01]  /*0ac0*/  S2UR UR5, SR_CgaCtaId ;  /* 0x00000000000579c3 */ /* 0x000e220000008800 */
[----:B------:R-:W-:Y:S01]  /*0ad0*/  UMOV UR4, 0x400 ;  /* 0x0000040000047882 */ /* 0x000fe20000000000 */
[----:B------:R-:W-:-:S02]  /*0ae0*/  FSEL R0, R0, -0.00019574658654164522886, !P0 ;  /* 0xb94d415300007808 */ /* 0x000fc40004000000 */
[----:B------:R-:W-:Y:S02]  /*0af0*/  FSEL R4, R4, 0.0083327032625675201416, !P0 ;  /* 0x3c0885e404047808 */ /* 0x000fe40004000000 */
[----:B------:R-:W-:-:S03]  /*0b00*/  FSEL R7, -R7, -0.16666662693023681641, !P0 ;  /* 0xbe2aaaa807077808 */ /* 0x000fc60004000100 */
[----:B------:R-:W-:Y:S01]  /*0b10*/  FFMA R4, R5, R0, R4 ;  /* 0x0000000005047223 */ /* 0x000fe20000000004 */
[----:B------:R-:W-:-:S03]  /*0b20*/  FSEL R0, R8, 1, P0 ;  /* 0x3f80000008007808 */ /* 0x000fc60000000000 */
[C---:B------:R-:W-:Y:S02]  /*0b30*/  FFMA R4, R5.reuse, R4, R7 ;  /* 0x0000000405047223 */ /* 0x040fe40000000007 */
[----:B------:R-:W-:-:S04]  /*0b40*/  FFMA R5, R5, R0, RZ ;  /* 0x0000000005057223 */ /* 0x000fc800000000ff */
[----:B------:R-:W-:-:S04]  /*0b50*/  FFMA R5, R5, R4, R0 ;  /* 0x0000000405057223 */ /* 0x000fc80000000000 */
[----:B------:R-:W-:Y:S01]  /*0b60*/  @P1 FADD R5, RZ, -R5 ;  /* 0x80000005ff051221 */ /* 0x000fe20000000000 */
[----:B0-----:R-:W-:Y:S01]  /*0b70*/  ULEA UR4, UR5, UR4, 0x18 ;  /* 0x0000000405047291 */ /* 0x001fe2000f8ec0ff */
[----:B------:R-:W-:-:S03]  /*0b80*/  ISETP.NE.AND P1, PT, R3, RZ, PT ;  /* 0x000000ff0300720c */ /* 0x000fc60003f25270 */
[----:B------:R-:W-:-:S13]  /*0b90*/  FSETP.GE.AND P0, PT, R5, R12, PT ;  /* 0x0000000c0500720b */ /* 0x000fda0003f06000 */
[----:B------:R-:W-:Y:S02]  /*0ba0*/  @P0 IMAD.U32 R0, RZ, RZ, UR4 ;  /* 0x00000004ff000e24 */ /* 0x000fe4000f8e00ff */
[----:B------:R-:W-:-:S03]  /*0bb0*/  @P0 IMAD.MOV.U32 R5, RZ, RZ, 0x1 ;  /* 0x00000001ff050424 */ /* 0x000fc600078e00ff */
[----:B------:R-:W-:Y:S01]  /*0bc0*/  @P0 LEA R4, R3, R0, 0x2 ;  /* 0x0000000003040211 */ /* 0x000fe200078e10ff */
[----:B------:R-:W-:-:S04]  /*0bd0*/  @!P0 IMAD.U32 R0, RZ, RZ, UR4 ;  /* 0x00000004ff008e24 */ /* 0x000fc8000f8e00ff */
[----:B------:R-:W-:Y:S01]  /*0be0*/  @!P0 IMAD R3, R3, 0x4, R0 ;  /* 0x0000000403038824 */ /* 0x000fe200078e0200 */
[----:B------:R0:W-:Y:S04]  /*0bf0*/  @P0 STS [R4], R5 ;  /* 0x0000000504000388 */ /* 0x0001e80000000800 */
[----:B------:R0:W-:Y:S01]  /*0c00*/  @!P0 STS [R3], RZ ;  /* 0x000000ff03008388 */ /* 0x0001e20000000800 */
[----:B------:R-:W-:Y:S06]  /*0c10*/  BAR.SYNC.DEFER_BLOCKING 0x0 ;  /* 0x0000000000007b1d */ /* 0x000fec0000010000 */
[----:B------:R-:W-:Y:S05]  /*0c20*/  @P1 EXIT ;  /* 0x000000000000194d */ /* 0x000fea0003800000 */
[----:B------:R-:W1:Y:S01]  /*0c30*/  LDS.128 R8, [R0] ;  /* 0x0000000000087984 */ /* 0x000e620000000c00 */
[----:B------:R-:W-:-:S03]  /*0c40*/  HFMA2 R12, -RZ, RZ, 0, 1.1920928955078125e-07 ;  /* 0x00000002ff0c7431 */ /* 0x000fc600000001ff */
[----:B0-----:R-:W0:Y:S01]  /*0c50*/  LDS.128 R4, [R0+0x10] ;  /* 0x0000100000047984 */ /* 0x001e220000000c00 */
[----:B-1----:R-:W-:Y:S02]  /*0c60*/  ISETP.NE.AND P1, PT, R9, RZ, PT ;  /* 0x000000ff0900720c */ /* 0x002fe40003f25270 */
[----:B------:R-:W-:Y:S02]  /*0c70*/  ISETP.NE.AND P0, PT, R8, RZ, PT ;  /* 0x000000ff0800720c */ /* 0x000fe40003f05270 */
[----:B------:R-:W-:Y:S02]  /*0c80*/  SEL R3, RZ, 0x1, !P1 ;  /* 0x00000001ff037807 */ /* 0x000fe40004800000 */
[----:B------:R-:W-:-:S07]  /*0c90*/  ISETP.NE.AND P2, PT, R10, RZ, PT ;  /* 0x000000ff0a00720c */ /* 0x000fce0003f45270 */
[----:B------:R-:W-:Y:S01]  /*0ca0*/  @!P1 IMAD.MOV R12, RZ, RZ, 0x1 ;  /* 0x00000001ff0c9424 */ /* 0x000fe200078e02ff */
[----:B0-----:R-:W-:Y:S01]  /*0cb0*/  ISETP.NE.AND P1, PT, R4, RZ, PT ;  /* 0x000000ff0400720c */ /* 0x001fe20003f25270 */
[----:B------:R-:W-:Y:S01]  /*0cc0*/  @!P0 IMAD.MOV R12, RZ, RZ, R3 ;  /* 0x000000ffff0c8224 */ /* 0x000fe200078e0203 */
[----:B------:R-:W-:Y:S02]  /*0cd0*/  ISETP.NE.AND P0, PT, R11, RZ, PT ;  /* 0x000000ff0b00720c */ /* 0x000fe40003f05270 */
[----:B------:R-:W0:Y:S01]  /*0ce0*/  LDS.128 R8, [R0+0x20] ;  /* 0x0000200000087984 */ /* 0x000e220000000c00 */
[C---:B------:R-:W-:Y:S01]  /*0cf0*/  VIADD R3, R12.reuse, 0x1 ;  /* 0x000000010c037836 */ /* 0x040fe20000000000 */
[----:B------:R-:W-:Y:S02]  /*0d00*/  @!P2 IADD3 R3, PT, PT, R12, RZ, RZ ;  /* 0x000000ff0c03a210 */ /* 0x000fe40007ffe0ff */
[----:B------:R-:W1:Y:S03]  /*0d10*/  LDS.128 R12, [R0+0x30] ;  /* 0x00003000000c7984 */ /* 0x000e660000000c00 */
[----:B------:R-:W-:-:S04]  /*0d20*/  VIADD R4, R3, 0x1 ;  /* 0x0000000103047836 */ /* 0x000fc80000000000 */
[----:B------:R-:W-:Y:S01]  /*0d30*/  @!P0 IMAD.MOV R4, RZ, RZ, R3 ;  /* 0x000000ffff048224 */ /* 0x000fe200078e0203 */
[----:B------:R-:W-:-:S03]  /*0d40*/  ISETP.NE.AND P0, PT, R5, RZ, PT ;  /* 0x000000ff0500720c */ /* 0x000fc60003f05270 */
[C---:B------:R-:W-:Y:S01]  /*0d50*/  VIADD R3, R4.reuse, 0x1 ;  /* 0x0000000104037836 */ /* 0x040fe20000000000 */
[----:B------:R-:W-:Y:S02]  /*0d60*/  @!P1 IADD3 R3, PT, PT, R4, RZ, RZ ;  /* 0x000000ff04039210 */ /* 0x000fe40007ffe0ff */
[----:B------:R-:W-:-:S03]  /*0d70*/  ISETP.NE.AND P1, PT, R6, RZ, PT ;  /* 0x000000ff0600720c */ /* 0x000fc60003f25270 */
[----:B------:R-:W-:-:S04]  /*0d80*/  VIADD R4, R3, 0x1 ;  /* 0x0000000103047836 */ /* 0x000fc80000000000 */
[----:B------:R-:W-:Y:S01]  /*0d90*/  @!P0 IMAD.MOV R4, RZ, RZ, R3 ;  /* 0x000000ffff048224 */ /* 0x000fe200078e0203 */
[----:B------:R-:W-:-:S03]  /*0da0*/  ISETP.NE.AND P0, PT, R7, RZ, PT ;  /* 0x000000ff0700720c */ /* 0x000fc60003f05270 */
[C---:B------:R-:W-:Y:S02]  /*0db0*/  VIADD R3, R4.reuse, 0x1 ;  /* 0x0000000104037836 */ /* 0x040fe40000000000 */
[----:B------:R-:W-:-:S05]  /*0dc0*/  @!P1 IADD3 R3, PT, PT, R4, RZ, RZ ;  /* 0x000000ff04039210 */ /* 0x000fca0007ffe0ff */
[----:B------:R-:W-:-:S03]  /*0dd0*/  VIADD R4, R3, 0x1 ;  /* 0x0000000103047836 */ /* 0x000fc60000000000 */
[----:B------:R-:W-:Y:S01]  /*0de0*/  @!P0 IMAD.MOV R4, RZ, RZ, R3 ;  /* 0x000000ffff048224 */ /* 0x000fe200078e0203 */
[----:B0-----:R-:W-:Y:S02]  /*0df0*/  ISETP.NE.AND P1, PT, R8, RZ, PT ;  /* 0x000000ff0800720c */ /* 0x001fe40003f25270 */
[----:B------:R-:W-:Y:S01]  /*0e00*/  ISETP.NE.AND P0, PT, R9, RZ, PT ;  /* 0x000000ff0900720c */ /* 0x000fe20003f05270 */
[----:B------:R-:W-:-:S10]  /*0e10*/  VIADD R3, R4, 0x1 ;  /* 0x0000000104037836 */ /* 0x000fd40000000000 */
[----:B------:R-:W-:Y:S02]  /*0e20*/  @!P1 IADD3 R3, PT, PT, R4, RZ, RZ ;  /* 0x000000ff04039210 */ /* 0x000fe40007ffe0ff */
[----:B------:R-:W-:-:S03]  /*0e30*/  ISETP.NE.AND P1, PT, R10, RZ, PT ;  /* 0x000000ff0a00720c */ /* 0x000fc60003f25270 */
[----:B------:R-:W-:Y:S02]  /*0e40*/  VIADD R4, R3, 0x1 ;  /* 0x0000000103047836 */ /* 0x000fe40000000000 */
[----:B------:R-:W-:Y:S01]  /*0e50*/  @!P0 IMAD.MOV R4, RZ, RZ, R3 ;  /* 0x000000ffff048224 */ /* 0x000fe200078e0203 */
[----:B------:R-:W-:Y:S02]  /*0e60*/  ISETP.NE.AND P0, PT, R11, RZ, PT ;  /* 0x000000ff0b00720c */ /* 0x000fe40003f05270 */
[----:B------:R-:W0:Y:S01]  /*0e70*/  LDS.128 R8, [R0+0x40] ;  /* 0x0000400000087984 */ /* 0x000e220000000c00 */
[----:B------:R-:W-:-:S04]  /*0e80*/  VIADD R3, R4, 0x1 ;  /* 0x0000000104037836 */ /* 0x000fc80000000000 */
[----:B------:R-:W-:Y:S02]  /*0e90*/  @!P1 IADD3 R3, PT, PT, R4, RZ, RZ ;  /* 0x000000ff04039210 */ /* 0x000fe40007ffe0ff */
[----:B-1----:R-:W-:-:S03]  /*0ea0*/  ISETP.NE.AND P1, PT, R12, RZ, PT ;  /* 0x000000ff0c00720c */ /* 0x002fc60003f25270 */
[----:B------:R-:W-:Y:S02]  /*0eb0*/  VIADD R4, R3, 0x1 ;  /* 0x0000000103047836 */ /* 0x000fe40000000000 */
[----:B------:R-:W-:Y:S01]  /*0ec0*/  @!P0 IMAD.MOV R4, RZ, RZ, R3 ;  /* 0x000000ffff048224 */ /* 0x000fe200078e0203 */
[----:B------:R-:W-:-:S03]  /*0ed0*/  ISETP.NE.AND P0, PT, R13, RZ, PT ;  /* 0x000000ff0d00720c */ /* 0x000fc60003f05270 */
[----:B------:R-:W-:-:S04]  /*0ee0*/  VIADD R3, R4, 0x1 ;  /* 0x0000000104037836 */ /* 0x000fc80000000000 */
[----:B------:R-:W-:Y:S02]  /*0ef0*/  @!P1 IADD3 R3, PT, PT, R4, RZ, RZ ;  /* 0x000000ff04039210 */ /* 0x000fe40007ffe0ff */
[----:B------:R-:W-:-:S03]  /*0f00*/  ISETP.NE.AND P1, PT, R14, RZ, PT ;  /* 0x000000ff0e00720c */ /* 0x000fc60003f25270 */
[----:B------:R-:W-:Y:S02]  /*0f10*/  VIADD R4, R3, 0x1 ;  /* 0x0000000103047836 */ /* 0x000fe40000000000 */
[----:B------:R-:W-:Y:S01]  /*0f20*/  @!P0 IMAD.MOV R4, RZ, RZ, R3 ;  /* 0x000000ffff048224 */ /* 0x000fe200078e0203 */
[----:B------:R-:W-:Y:S02]  /*0f30*/  ISETP.NE.AND P0, PT, R15, RZ, PT ;  /* 0x000000ff0f00720c */ /* 0x000fe40003f05270 */
[----:B------:R-:W1:Y:S01]  /*0f40*/  LDS.128 R12, [R0+0x50] ;  /* 0x00005000000c7984 */ /* 0x000e620000000c00 */
[----:B------:R-:W-:-:S04]  /*0f50*/  VIADD R3, R4, 0x1 ;  /* 0x0000000104037836 */ /* 0x000fc80000000000 */
[----:B------:R-:W-:Y:S02]  /*0f60*/  @!P1 IADD3 R3, PT, PT, R4, RZ, RZ ;  /* 0x000000ff04039210 */ /* 0x000fe40007ffe0ff */
[----:B0-----:R-:W-:-:S03]  /*0f70*/  ISETP.NE.AND P1, PT, R8, RZ, PT ;  /* 0x000000ff0800720c */ /* 0x001fc60003f25270 */
        /* <DEDUP_REMOVED lines=239> */
[----:B------:R-:W0:Y:S01]  /*1e70*/  LDS.128 R4, [R0+0x180] ;  /* 0x0001800000047984 */ /* 0x000e220000000c00 */
[----:B------:R-:W-:Y:S02]  /*1e80*/  ISETP.NE.AND P1, PT, R10, RZ, PT ;  /* 0x000000ff0a00720c */ /* 0x000fe40003f25270 */
[----:B------:R-:W-:Y:S02]  /*1e90*/  VIADD R8, R3, 0x1 ;  /* 0x0000000103087836 */ /* 0x000fe40000000000 */
[----:B------:R-:W-:Y:S01]  /*1ea0*/  @!P0 IMAD.MOV R8, RZ, RZ, R3 ;  /* 0x000000ffff088224 */ /* 0x000fe200078e0203 */
[----:B------:R-:W-:-:S03]  /*1eb0*/  ISETP.NE.AND P0, PT, R11, RZ, PT ;  /* 0x000000ff0b00720c */ /* 0x000fc60003f05270 */
[----:B------:R-:W-:-:S05]  /*1ec0*/  VIADD R3, R8, 0x1 ;  /* 0x0000000108037836 */ /* 0x000fca0000000000 */
[----:B------:R-:W-:Y:S02]  /*1ed0*/  @!P1 IADD3 R3, PT, PT, R8, RZ, RZ ;  /* 0x000000ff08039210 */ /* 0x000fe40007ffe0ff */
[----:B-1----:R-:W-:Y:S02]  /*1ee0*/  ISETP.NE.AND P1, PT, R12, RZ, PT ;  /* 0x000000ff0c00720c */ /* 0x002fe40003f25270 */
[----:B------:R-:W-:Y:S01]  /*1ef0*/  ISETP.NE.AND P2, PT, R15, RZ, PT ;  /* 0x000000ff0f00720c */ /* 0x000fe20003f45270 */
        /* <DEDUP_REMOVED lines=8> */
[----:B0-----:R-:W-:-:S03]  /*1f80*/  ISETP.NE.AND P0, PT, R4, RZ, PT ;  /* 0x000000ff0400720c */ /* 0x001fc60003f05270 */
[----:B------:R-:W-:-:S04]  /*1f90*/  VIADD R0, R8, 0x1 ;  /* 0x0000000108007836 */ /* 0x000fc80000000000 */
[----:B------:R-:W-:Y:S02]  /*1fa0*/  @!P1 IADD3 R0, PT, PT, R8, RZ, RZ ;  /* 0x000000ff08009210 */ /* 0x000fe40007ffe0ff */
[----:B------:R-:W-:Y:S02]  /*1fb0*/  ISETP.NE.AND P1, PT, R5, RZ, PT ;  /* 0x000000ff0500720c */ /* 0x000fe40003f25270 */
[----:B------:R-:W0:Y:S01]  /*1fc0*/  LDC.64 R4, c[0x0][0x380] ;  /* 0x0000e000ff047b82 */ /* 0x000e220000000a00 */
[----:B------:R-:W-:Y:S02]  /*1fd0*/  VIADD R3, R0, 0x1 ;  /* 0x0000000100037836 */ /* 0x000fe40000000000 */
[----:B------:R-:W-:-:S04]  /*1fe0*/  @!P2 IMAD.MOV R3, RZ, RZ, R0 ;  /* 0x000000ffff03a224 */ /* 0x000fc800078e0200 */
[C---:B------:R-:W-:Y:S01]  /*1ff0*/  VIADD R0, R3.reuse, 0x1 ;  /* 0x0000000103007836 */ /* 0x040fe20000000000 */
[----:B------:R-:W-:Y:S02]  /*2000*/  @!P0 IADD3 R0, PT, PT, R3, RZ, RZ ;  /* 0x000000ff03008210 */ /* 0x000fe40007ffe0ff */
[----:B------:R-:W-:-:S03]  /*2010*/  ISETP.NE.AND P0, PT, R6, RZ, PT ;  /* 0x000000ff0600720c */ /* 0x000fc60003f05270 */
[----:B------:R-:W-:Y:S02]  /*2020*/  VIADD R3, R0, 0x1 ;  /* 0x0000000100037836 */ /* 0x000fe40000000000 */
[----:B------:R-:W-:Y:S01]  /*2030*/  @!P1 IMAD.MOV R3, RZ, RZ, R0 ;  /* 0x000000ffff039224 */ /* 0x000fe200078e0200 */
[----:B------:R-:W-:-:S03]  /*2040*/  ISETP.NE.AND P1, PT, R7, RZ, PT ;  /* 0x000000ff0700720c */ /* 0x000fc60003f25270 */
[----:B------:R-:W-:-:S04]  /*2050*/  VIADD R0, R3, 0x1 ;  /* 0x0000000103007836 */ /* 0x000fc80000000000 */
[----:B------:R-:W-:Y:S01]  /*2060*/  @!P0 IADD3 R0, PT, PT, R3, RZ, RZ ;  /* 0x000000ff03008210 */ /* 0x000fe20007ffe0ff */
[----:B0-----:R-:W-:-:S04]  /*2070*/  IMAD.WIDE.U32 R2, R2, 0x4, R4 ;  /* 0x0000000402027825 */ /* 0x001fc800078e0004 */
[----:B------:R-:W-:Y:S02]  /*2080*/  VIADD R7, R0, 0x1 ;  /* 0x0000000100077836 */ /* 0x000fe40000000000 */
[----:B------:R-:W-:-:S05]  /*2090*/  @!P1 IMAD.MOV R7, RZ, RZ, R0 ;  /* 0x000000ffff079224 */ /* 0x000fca00078e0200 */
[----:B------:R-:W-:Y:S01]  /*20a0*/  STG.E desc[UR6][R2.64], R7 ;  /* 0x0000000702007986 */ /* 0x000fe2000c101906 */
[----:B------:R-:W-:Y:S05]  /*20b0*/  EXIT ;  /* 0x000000000000794d */ /* 0x000fea0003800000 */
.L_x_5:
[----:B------:R-:W-:-:S00]  /*20c0*/  BRA `(.L_x_5) ;  /* 0xfffffffc00fc7947 */ /* 0x000fc0000383ffff */
[----:B------:R-:W-:-:S00]  /*20d0*/  NOP ;  /* 0x0000000000007918 */ /* 0x000fc00000000000 */
        /* <DEDUP_REMOVED lines=10> */
.L_x_15:


//--------------------- .text._Z12setup_kernelP17curandStateXORWOWm --------------------------
	.section	.text._Z12setup_kernelP17curandStateXORWOWm,"ax",@progbits
	.align	128
        .global         _Z12setup_kernelP17curandStateXORWOWm
        .type           _Z12setup_kernelP17curandStateXORWOWm,@function
        .size           _Z12setup_kernelP17curandStateXORWOWm,(.L_x_16 - _Z12setup_kernelP17curandStateXORWOWm)
        .other          _Z12setup_kernelP17curandStateXORWOWm,@"STO_CUDA_ENTRY STV_DEFAULT"
_Z12setup_kernelP17curandStateXORWOWm:
.text._Z12setup_kernelP17curandStateXORWOWm:
[----:B------:R-:W-:Y:S01]  /*0000*/  LDC R1, c[0x0][0x37c] ;  /* 0x0000df00ff017b82 */ /* 0x000fe20000000800 */
[----:B------:R-:W0:Y:S07]  /*0010*/  S2R R13, SR_TID.X ;  /* 0x00000000000d7919 */ /* 0x000e2e0000002100 */
[----:B------:R-:W1:Y:S01]  /*0020*/  LDC.64 R2, c[0x0][0x388] ;  /* 0x0000e200ff027b82 */ /* 0x000e620000000a00 */
[----:B------:R-:W2:Y:S01]  /*0030*/  LDCU.64 UR4, c[0x0][0x358] ;  /* 0x00006b00ff0477ac */ /* 0x000ea20008000a00 */
[----:B------:R-:W-:Y:S06]  /*0040*/  BSSY.RECONVERGENT B0, `(.L_x_6) ;  /* 0x00000e5000007945 */ /* 0x000fec0003800200 */
[----:B------:R-:W0:Y:S08]  /*0050*/  S2UR UR6, SR_CTAID.X ;  /* 0x00000000000679c3 */ /* 0x000e300000002500 */
[----:B------:R-:W0:Y:S08]  /*0060*/  LDC R4, c[0x0][0x360] ;  /* 0x0000d800ff047b82 */ /* 0x000e300000000800 */
[----:B------:R-:W3:Y:S01]  /*0070*/  LDC.64 R6, c[0x0][0x380] ;  /* 0x0000e000ff067b82 */ /* 0x000ee20000000a00 */
[----:B-1----:R-:W-:-:S02]  /*0080*/  LOP3.LUT R0, R2, 0xaad26b49, RZ, 0x3c, !PT ;  /* 0xaad26b4902007812 */ /* 0x002fc400078e3cff */
[----:B------:R-:W-:-:S03]  /*0090*/  LOP3.LUT R2, R3, 0xf7dcefdd, RZ, 0x3c, !PT ;  /* 0xf7dcefdd03027812 */ /* 0x000fc600078e3cff */
[----:B------:R-:W-:Y:S02]  /*00a0*/  IMAD R0, R0, 0x4182bed5, RZ ;  /* 0x4182bed500007824 */ /* 0x000fe400078e02ff */
[----:B------:R-:W-:Y:S02]  /*00b0*/  IMAD R3, R2, -0x658354e5, RZ ;  /* 0x9a7cab1b02037824 */ /* 0x000fe400078e02ff */
[C---:B------:R-:W-:Y:S01]  /*00c0*/  VIADD R5, R0.reuse, 0x75bcd15 ;  /* 0x075bcd1500057836 */ /* 0x040fe20000000000 */
[C---:B------:R-:W-:Y:S01]  /*00d0*/  LOP3.LUT R8, R0.reuse, 0x159a55e5, RZ, 0x3c, !PT ;  /* 0x159a55e500087812 */ /* 0x040fe200078e3cff */
[----:B------:R-:W-:Y:S01]  /*00e0*/  VIADD R11, R0, 0x583f19 ;  /* 0x00583f19000b7836 */ /* 0x000fe20000000000 */
[C---:B------:R-:W-:Y:S01]  /*00f0*/  LOP3.LUT R10, R3.reuse, 0x5491333, RZ, 0x3c, !PT ;  /* 0x05491333030a7812 */ /* 0x040fe200078e3cff */
[----:B------:R-:W-:Y:S02]  /*0100*/  VIADD R9, R3, 0x1f123bb5 ;  /* 0x1f123bb503097836 */ /* 0x000fe40000000000 */
[----:B0-----:R-:W-:Y:S01]  /*0110*/  IMAD R13, R4, UR6, R13 ;  /* 0x00000006040d7c24 */ /* 0x001fe2000f8e020d */
[----:B------:R-:W-:-:S04]  /*0120*/  IADD3 R4, PT, PT, R0, 0x64f0c9, R3 ;  /* 0x0064f0c900047810 */ /* 0x000fc80007ffe003 */
[C---:B------:R-:W-:Y:S01]  /*0130*/  ISETP.NE.AND P0, PT, R13.reuse, RZ, PT ;  /* 0x000000ff0d00720c */ /* 0x040fe20003f05270 */
[----:B---3--:R-:W-:-:S05]  /*0140*/  IMAD.WIDE R6, R13, 0x30, R6 ;  /* 0x000000300d067825 */ /* 0x008fca00078e0206 */
[----:B--2---:R0:W-:Y:S04]  /*0150*/  STG.E.64 desc[UR4][R6.64], R4 ;  /* 0x0000000406007986 */ /* 0x0041e8000c101b04 */
[----:B------:R0:W-:Y:S04]  /*0160*/  STG.E.64 desc[UR4][R6.64+0x8], R8 ;  /* 0x0000080806007986 */ /* 0x0001e8000c101b04 */
[----:B------:R0:W-:Y:S01]  /*0170*/  STG.E.64 desc[UR4][R6.64+0x10], R10 ;  /* 0x0000100a06007986 */ /* 0x0001e2000c101b04 */
[----:B------:R-:W-:Y:S05]  /*0180*/  @!P0 BRA `(.L_x_7) ;  /* 0x0000000c00408947 */ /* 0x000fea0003800000 */
[----:B------:R-:W-:Y:S01]  /*0190*/  SHF.R.S32.HI R0, RZ, 0x1f, R13 ;  /* 0x0000001fff007819 */ /* 0x000fe2000001140d */
[----:B------:R-:W-:-:S07]  /*01a0*/  IMAD.MOV.U32 R12, RZ, RZ, RZ ;  /* 0x000000ffff0c7224 */ /* 0x000fce00078e00ff */
.L_x_13:
[----:B-1----:R-:W-:Y:S01]  /*01b0*/  LOP3.LUT R2, R13, 0x3, RZ, 0xc0, !PT ;  /* 0x000000030d027812 */ /* 0x002fe200078ec0ff */
[----:B------:R-:W-:Y:S03]  /*01c0*/  BSSY.RECONVERGENT B1, `(.L_x_8) ;  /* 0x00000c6000017945 */ /* 0x000fe60003800200 */
[----:B------:R-:W-:-:S04]  /*01d0*/  ISETP.NE.U32.AND P0, PT, R2, RZ, PT ;  /* 0x000000ff0200720c */ /* 0x000fc80003f05070 */
[----:B------:R-:W-:-:S13]  /*01e0*/  ISETP.NE.AND.EX P0, PT, RZ, RZ, PT, P0 ;  /* 0x000000ffff00720c */ /* 0x000fda0003f05300 */
[----:B------:R-:W-:Y:S05]  /*01f0*/  @!P0 BRA `(.L_x_9) ;  /* 0x0000000c00088947 */ /* 0x000fea0003800000 */
[----:B0-----:R-:W0:Y:S01]  /*0200*/  LDC.64 R8, c[0x4][RZ] ;  /* 0x01000000ff087b82 */ /* 0x001e220000000a00 */
[----:B------:R-:W-:Y:S02]  /*0210*/  IMAD.MOV.U32 R14, RZ, RZ, RZ ;  /* 0x000000ffff0e7224 */ /* 0x000fe400078e00ff */
[----:B0-----:R-:W-:-:S07]  /*0220*/  IMAD.WIDE.U32 R8, R12, 0xc80, R8 ;  /* 0x00000c800c087825 */ /* 0x001fce00078e0008 */
.L_x_12:
[----:B-1----:R-:W-:Y:S01]  /*0230*/  IMAD.MOV.U32 R15, RZ, RZ, RZ ;  /* 0x000000ffff0f7224 */ /* 0x002fe200078e00ff */
[----:B------:R-:W-:Y:S01]  /*0240*/  CS2R R2, SRZ ;  /* 0x0000000000027805 */ /* 0x000fe2000001ff00 */
[----:B------:R-:W-:Y:S01]  /*0250*/  IMAD.MOV.U32 R17, RZ, RZ, RZ ;  /* 0x000000ffff117224 */ /* 0x000fe200078e00ff */
[----:B------:R-:W-:-:S07]  /*0260*/  CS2R R4, SRZ ;  /* 0x0000000000047805 */ /* 0x000fce000001ff00 */
.L_x_11:
[----:B------:R-:W-:-:S05]  /*0270*/  IMAD.WIDE.U32 R10, R17, 0x4, R6 ;  /* 0x00000004110a7825 */ /* 0x000fca00078e0006 */
[----:B------:R0:W5:Y:S01]  /*0280*/  LDG.E R16, desc[UR4][R10.64+0x4] ;  /* 0x000004040a107981 */ /* 0x000162000c1e1900 */
[----:B------:R-:W-:-:S07]  /*0290*/  IMAD.MOV.U32 R19, RZ, RZ, RZ ;  /* 0x000000ffff137224 */ /* 0x000fce00078e00ff */
.L_x_10:
[----:B-----5:R-:W-:Y:S01]  /*02a0*/  SHF.R.U32.HI R24, RZ, R19, R16 ;  /* 0x00000013ff187219 */ /* 0x020fe20000011610 */
[----:B0-----:R-:W-:-:S03]  /*02b0*/  IMAD.SHL.U32 R10, R17, 0x20, RZ ;  /* 0x00000020110a7824 */ /* 0x001fc600078e00ff */
[----:B------:R-:W-:Y:S01]  /*02c0*/  LOP3.LUT R11, R24, 0x1, RZ, 0xc0, !PT ;  /* 0x00000001180b7812 */ /* 0x000fe200078ec0ff */
[----:B------:R-:W-:-:S03]  /*02d0*/  IMAD.IADD R10, R10, 0x1, R19 ;  /* 0x000000010a0a7824 */ /* 0x000fc600078e0213 */
[----:B------:R-:W-:Y:S01]  /*02e0*/  ISETP.NE.U32.AND P0, PT, R11, 0x1, PT ;  /* 0x000000010b00780c */ /* 0x000fe20003f05070 */
[----:B------:R-:W-:-:S03]  /*02f0*/  IMAD R11, R10, 0x5, RZ ;  /* 0x000000050a0b7824 */ /* 0x000fc600078e02ff */
[----:B------:R-:W-:Y:S01]  /*0300*/  R2P PR, R24, 0x7e ;  /* 0x0000007e18007804 */ /* 0x000fe20000000000 */
[----:B------:R-:W-:-:S08]  /*0310*/  IMAD.WIDE.U32 R10, R11, 0x4, R8 ;  /* 0x000000040b0a7825 */ /* 0x000fd000078e0008 */
[----:B------:R-:W2:Y:S04]  /*0320*/  @!P0 LDG.E R18, desc[UR4][R10.64] ;  /* 0x000000040a128981 */ /* 0x000ea8000c1e1900 */
[----:B------:R-:W3:Y:S04]  /*0330*/  @!P0 LDG.E R20, desc[UR4][R10.64+0x10] ;  /* 0x000010040a148981 */ /* 0x000ee8000c1e1900 */
[----:B------:R-:W4:Y:S04]  /*0340*/  @P1 LDG.E R22, desc[UR4][R10.64+0x14] ;  /* 0x000014040a161981 */ /* 0x000f28000c1e1900 */
[----:B------:R-:W4:Y:S04]  /*0350*/  @P2 LDG.E R26, desc[UR4][R10.64+0x28] ;  /* 0x000028040a1a2981 */ /* 0x000f28000c1e1900 */
[----:B------:R-:W4:Y:S04]  /*0360*/  @!P0 LDG.E R21, desc[UR4][R10.64+0x4] ;  /* 0x000004040a158981 */ /* 0x000f28000c1e1900 */
[----:B------:R-:W4:Y:S04]  /*0370*/  @!P0 LDG.E R23, desc[UR4][R10.64+0xc] ;  /* 0x00000c040a178981 */ /* 0x000f28000c1e1900 */
[----:B------:R-:W4:Y:S04]  /*0380*/  @P1 LDG.E R25, desc[UR4][R10.64+0x18] ;  /* 0x000018040a191981 */ /* 0x000f28000c1e1900 */
[----:B------:R-:W4:Y:S04]  /*0390*/  @P3 LDG.E R28, desc[UR4][R10.64+0x3c] ;  /* 0x00003c040a1c3981 */ /* 0x000f28000c1e1900 */
[----:B------:R-:W4:Y:S01]  /*03a0*/  @P6 LDG.E R27, desc[UR4][R10.64+0x7c] ;  /* 0x00007c040a1b6981 */ /* 0x000f22000c1e1900 */
[----:B--2---:R-:W-:-:S03]  /*03b0*/  @!P0 LOP3.LUT R15, R15, R18, RZ, 0x3c, !PT ;  /* 0x000000120f0f8212 */ /* 0x004fc600078e3cff */
[----:B------:R-:W2:Y:S01]  /*03c0*/  @!P0 LDG.E R18, desc[UR4][R10.64+0x8] ;  /* 0x000008040a128981 */ /* 0x000ea2000c1e1900 */
[----:B---3--:R-:W-:-:S03]  /*03d0*/  @!P0 LOP3.LUT R3, R3, R20, RZ, 0x3c, !PT ;  /* 0x0000001403038212 */ /* 0x008fc600078e3cff */
[----:B------:R-:W3:Y:S01]  /*03e0*/  @P1 LDG.E R20, desc[UR4][R10.64+0x24] ;  /* 0x000024040a141981 */ /* 0x000ee2000c1e1900 */
[----:B----4-:R-:W-:-:S03]  /*03f0*/  @P1 LOP3.LUT R15, R15, R22, RZ, 0x3c, !PT ;  /* 0x000000160f0f1212 */ /* 0x010fc600078e3cff */
[----:B------:R-:W4:Y:S01]  /*0400*/  @P2 LDG.E R22, desc[UR4][R10.64+0x38] ;  /* 0x000038040a162981 */ /* 0x000f22000c1e1900 */
[----:B------:R-:W-:-:S03]  /*0410*/  @P2 LOP3.LUT R15, R15, R26, RZ, 0x3c, !PT ;  /* 0x0000001a0f0f2212 */ /* 0x000fc600078e3cff */
[----:B------:R-:W4:Y:S01]  /*0420*/  @P4 LDG.E R26, desc[UR4][R10.64+0x50] ;  /* 0x000050040a1a4981 */ /* 0x000f22000c1e1900 */
[----:B------:R-:W-:-:S03]  /*0430*/  @!P0 LOP3.LUT R4, R4, R21, RZ, 0x3c, !PT ;  /* 0x0000001504048212 */ /* 0x000fc600078e3cff */
[----:B------:R-:W4:Y:S01]  /*0440*/  @P1 LDG.E R21, desc[UR4][R10.64+0x20] ;  /* 0x000020040a151981 */ /* 0x000f22000c1e1900 */
[----:B------:R-:W-:-:S03]  /*0450*/  @!P0 LOP3.LUT R2, R2, R23, RZ, 0x3c, !PT ;  /* 0x0000001702028212 */ /* 0x000fc600078e3cff */
[----:B------:R-:W4:Y:S01]  /*0460*/  @P2 LDG.E R23, desc[UR4][R10.64+0x2c] ;  /* 0x00002c040a172981 */ /* 0x000f22000c1e1900 */
[----:B------:R-:W-:-:S03]  /*0470*/  @P1 LOP3.LUT R4, R4, R25, RZ, 0x3c, !PT ;  /* 0x0000001904041212 */ /* 0x000fc600078e3cff */
[----:B------:R-:W4:Y:S01]  /*0480*/  @P2 LDG.E R25, desc[UR4][R10.64+0x34] ;  /* 0x000034040a192981 */ /* 0x000f22000c1e1900 */
[----:B--2---:R-:W-:-:S03]  /*0490*/  @!P0 LOP3.LUT R5, R5, R18, RZ, 0x3c, !PT ;  /* 0x0000001205058212 */ /* 0x004fc600078e3cff */
[----:B------:R-:W2:Y:S01]  /*04a0*/  @P1 LDG.E R18, desc[UR4][R10.64+0x1c] ;  /* 0x00001c040a121981 */ /* 0x000ea2000c1e1900 */
[----:B---3--:R-:W-:-:S03]  /*04b0*/  @P1 LOP3.LUT R3, R3, R20, RZ, 0x3c, !PT ;  /* 0x0000001403031212 */ /* 0x008fc600078e3cff */
[----:B------:R-:W3:Y:S01]  /*04c0*/  @P2 LDG.E R20, desc[UR4][R10.64+0x30] ;  /* 0x000030040a142981 */ /* 0x000ee2000c1e1900 */
[----:B----4-:R-:W-:-:S03]  /*04d0*/  @P2 LOP3.LUT R3, R3, R22, RZ, 0x3c, !PT ;  /* 0x0000001603032212 */ /* 0x010fc600078e3cff */
[----:B------:R-:W4:Y:S01]  /*04e0*/  @P3 LDG.E R22, desc[UR4][R10.64+0x4c] ;  /* 0x00004c040a163981 */ /* 0x000f22000c1e1900 */
[----:B------:R-:W-:-:S04]  /*04f0*/  @P3 LOP3.LUT R15, R15, R28, RZ, 0x3c, !PT ;  /* 0x0000001c0f0f3212 */ /* 0x000fc800078e3cff */
[----:B------:R-:W-:Y:S02]  /*0500*/  @P4 LOP3.LUT R15, R15, R26, RZ, 0x3c, !PT ;  /* 0x0000001a0f0f4212 */ /* 0x000fe400078e3cff */
[----:B------:R-:W-:Y:S01]  /*0510*/  @P1 LOP3.LUT R2, R2, R21, RZ, 0x3c, !PT ;  /* 0x0000001502021212 */ /* 0x000fe200078e3cff */
[----:B------:R-:W4:Y:S04]  /*0520*/  @P5 LDG.E R26, desc[UR4][R10.64+0x64] ;  /* 0x000064040a1a5981 */ /* 0x000f28000c1e1900 */
[----:B------:R-:W4:Y:S01]  /*0530*/  @P3 LDG.E R21, desc[UR4][R10.64+0x40] ;  /* 0x000040040a153981 */ /* 0x000f22000c1e1900 */
[----:B------:R-:W-:Y:S02]  /*0540*/  @P2 LOP3.LUT R4, R4, R23, RZ, 0x3c, !PT ;  /* 0x0000001704042212 */ /* 0x000fe400078e3cff */
[----:B------:R-:W-:Y:S01]  /*0550*/  @P2 LOP3.LUT R2, R2, R25, RZ, 0x3c, !PT ;  /* 0x0000001902022212 */ /* 0x000fe200078e3cff */
[----:B------:R-:W4:Y:S04]  /*0560*/  @P3 LDG.E R23, desc[UR4][R10.64+0x48] ;  /* 0x000048040a173981 */ /* 0x000f28000c1e1900 */
[----:B------:R-:W4:Y:S01]  /*0570*/  @P4 LDG.E R25, desc[UR4][R10.64+0x54] ;  /* 0x000054040a194981 */ /* 0x000f22000c1e1900 */
[----:B--2---:R-:W-:-:S03]  /*0580*/  @P1 LOP3.LUT R5, R5, R18, RZ, 0x3c, !PT ;  /* 0x0000001205051212 */ /* 0x004fc600078e3cff */
[----:B------:R-:W2:Y:S01]  /*0590*/  @P3 LDG.E R18, desc[UR4][R10.64+0x44] ;  /* 0x000044040a123981 */ /* 0x000ea2000c1e1900 */
[----:B---3--:R-:W-:-:S03]  /*05a0*/  @P2 LOP3.LUT R5, R5, R20, RZ, 0x3c, !PT ;  /* 0x0000001405052212 */ /* 0x008fc600078e3cff */
[----:B------:R-:W3:Y:S01]  /*05b0*/  @P4 LDG.E R20, desc[UR4][R10.64+0x58] ;  /* 0x000058040a144981 */ /* 0x000ee2000c1e1900 */
[----:B----4-:R-:W-:-:S03]  /*05c0*/  @P3 LOP3.LUT R3, R3, R22, RZ, 0x3c, !PT ;  /* 0x0000001603033212 */ /* 0x010fc600078e3cff */
[----:B------:R-:W4:Y:S01]  /*05d0*/  @P4 LDG.E R22, desc[UR4][R10.64+0x60] ;  /* 0x000060040a164981 */ /* 0x000f22000c1e1900 */
[----:B------:R-:W-:Y:S02]  /*05e0*/  LOP3.LUT P0, RZ, R24, 0x80, RZ, 0xc0, !PT ;  /* 0x0000008018ff7812 */ /* 0x000fe4000780c0ff */
[----:B------:R-:W-:Y:S02]  /*05f0*/  @P5 LOP3.LUT R15, R15, R26, RZ, 0x3c, !PT ;  /* 0x0000001a0f0f5212 */ /* 0x000fe400078e3cff */
[----:B------:R-:W4:Y:S01]  /*0600*/  @P6 LDG.E R26, desc[UR4][R10.64+0x78] ;  /* 0x000078040a1a6981 */ /* 0x000f22000c1e1900 */
[----:B------:R-:W-:-:S03]  /*0610*/  @P3 LOP3.LUT R4, R4, R21, RZ, 0x3c, !PT ;  /* 0x0000001504043212 */ /* 0x000fc600078e3cff */
[----:B------:R-:W4:Y:S01]  /*0620*/  @P4 LDG.E R21, desc[UR4][R10.64+0x5c] ;  /* 0x00005c040a154981 */ /* 0x000f22000c1e1900 */
[----:B------:R-:W-:-:S03]  /*0630*/  @P3 LOP3.LUT R2, R2, R23, RZ, 0x3c, !PT ;  /* 0x0000001702023212 */ /* 0x000fc600078e3cff */
[----:B------:R-:W4:Y:S01]  /*0640*/  @P5 LDG.E R23, desc[UR4][R10.64+0x68] ;  /* 0x000068040a175981 */ /* 0x000f22000c1e1900 */
[----:B------:R-:W-:-:S03]  /*0650*/  @P4 LOP3.LUT R4, R4, R25, RZ, 0x3c, !PT ;  /* 0x0000001904044212 */ /* 0x000fc600078e3cff */
[----:B------:R-:W4:Y:S01]  /*0660*/  @P5 LDG.E R25, desc[UR4][R10.64+0x70] ;  /* 0x000070040a195981 */ /* 0x000f22000c1e1900 */
[----:B--2---:R-:W-:-:S03]  /*0670*/  @P3 LOP3.LUT R5, R5, R18, RZ, 0x3c, !PT ;  /* 0x0000001205053212 */ /* 0x004fc600078e3cff */
[----:B------:R-:W2:Y:S01]  /*0680*/  @P5 LDG.E R18, desc[UR4][R10.64+0x6c] ;  /* 0x00006c040a125981 */ /* 0x000ea2000c1e1900 */
[----:B---3--:R-:W-:-:S03]  /*0690*/  @P4 LOP3.LUT R5, R5, R20, RZ, 0x3c, !PT ;  /* 0x0000001405054212 */ /* 0x008fc600078e3cff */
[----:B------:R-:W3:Y:S01]  /*06a0*/  @P5 LDG.E R20, desc[UR4][R10.64+0x74] ;  /* 0x000074040a145981 */ /* 0x000ee2000c1e1900 */
[----:B----4-:R-:W-:-:S03]  /*06b0*/  @P4 LOP3.LUT R3, R3, R22, RZ, 0x3c, !PT ;  /* 0x0000001603034212 */ /* 0x010fc600078e3cff */
[----:B------:R-:W4:Y:S01]  /*06c0*/  @P0 LDG.E R22, desc[UR4][R10.64+0x8c] ;  /* 0x00008c040a160981 */ /* 0x000f22000c1e1900 */
[----:B------:R-:W-:-:S03]  /*06d0*/  @P6 LOP3.LUT R15, R15, R26, RZ, 0x3c, !PT ;  /* 0x0000001a0f0f6212 */ /* 0x000fc600078e3cff */
        /* <DEDUP_REMOVED lines=13> */
[----:B------:R-:W-:Y:S02]  /*07b0*/  @P6 LOP3.LUT R4, R4, R27, RZ, 0x3c, !PT ;  /* 0x0000001b04046212 */ /* 0x000fe400078e3cff */
[----:B------:R-:W-:Y:S02]  /*07c0*/  @P6 LOP3.LUT R2, R2, R21, RZ, 0x3c, !PT ;  /* 0x0000001502026212 */ /* 0x000fe400078e3cff */
[----:B------:R-:W-:Y:S02]  /*07d0*/  @P0 LOP3.LUT R4, R4, R23, RZ, 0x3c, !PT ;  /* 0x0000001704040212 */ /* 0x000fe400078e3cff */
[----:B------:R-:W-:Y:S02]  /*07e0*/  @P0 LOP3.LUT R2, R2, R25, RZ, 0x3c, !PT ;  /* 0x0000001902020212 */ /* 0x000fe400078e3cff */
[----:B--2---:R-:W-:Y:S02]  /*07f0*/  @P6 LOP3.LUT R5, R5, R18, RZ, 0x3c, !PT ;  /* 0x0000001205056212 */ /* 0x004fe400078e3cff */
[----:B---3--:R-:W-:-:S02]  /*0800*/  @P6 LOP3.LUT R3, R3, R20, RZ, 0x3c, !PT ;  /* 0x0000001403036212 */ /* 0x008fc400078e3cff */
[----:B----4-:R-:W-:Y:S02]  /*0810*/  @P0 LOP3.LUT R5, R5, R22, RZ, 0x3c, !PT ;  /* 0x0000001605050212 */ /* 0x010fe400078e3cff */
[----:B------:R-:W-:Y:S02]  /*0820*/  @P0 LOP3.LUT R3, R3, R26, RZ, 0x3c, !PT ;  /* 0x0000001a03030212 */ /* 0x000fe400078e3cff */
[----:B------:R-:W-:-:S13]  /*0830*/  R2P PR, R24.B1, 0x7f ;  /* 0x0000007f18007804 */ /* 0x000fda0000001000 */
[----:B------:R-:W2:Y:S04]  /*0840*/  @P0 LDG.E R18, desc[UR4][R10.64+0xa0] ;  /* 0x0000a0040a120981 */ /* 0x000ea8000c1e1900 */
[----:B------:R-:W3:Y:S04]  /*0850*/  @P1 LDG.E R22, desc[UR4][R10.64+0xb4] ;  /* 0x0000b4040a161981 */ /* 0x000ee8000c1e1900 */
[----:B------:R-:W4:Y:S04]  /*0860*/  @P2 LDG.E R26, desc[UR4][R10.64+0xc8] ;  /* 0x0000c8040a1a2981 */ /* 0x000f28000c1e1900 */
[----:B------:R-:W4:Y:S04]  /*0870*/  @P3 LDG.E R28, desc[UR4][R10.64+0xdc] ;  /* 0x0000dc040a1c3981 */ /* 0x000f28000c1e1900 */
[----:B------:R-:W4:Y:S04]  /*0880*/  @P0 LDG.E R23, desc[UR4][R10.64+0xa4] ;  /* 0x0000a4040a170981 */ /* 0x000f28000c1e1900 */
[----:B------:R-:W4:Y:S04]  /*0890*/  @P0 LDG.E R20, desc[UR4][R10.64+0xa8] ;  /* 0x0000a8040a140981 */ /* 0x000f28000c1e1900 */
[----:B------:R-:W4:Y:S04]  /*08a0*/  @P4 LDG.E R25, desc[UR4][R10.64+0xf0] ;  /* 0x0000f0040a194981 */ /* 0x000f28000c1e1900 */
        /* <DEDUP_REMOVED lines=21> */
[----:B------:R-:W-:Y:S02]  /*0a00*/  LOP3.LUT P0, RZ, R24, 0x8000, RZ, 0xc0, !PT ;  /* 0x0000800018ff7812 */ /* 0x000fe4000780c0ff */
[----:B----4-:R-:W-:Y:S01]  /*0a10*/  @P5 LOP3.LUT R15, R15, R26, RZ, 0x3c, !PT ;  /* 0x0000001a0f0f5212 */ /* 0x010fe200078e3cff */
[----:B------:R-:W4:Y:S04]  /*0a20*/  @P3 LDG.E R24, desc[UR4][R10.64+0xe4] ;  /* 0x0000e4040a183981 */ /* 0x000f28000c1e1900 */
[----:B------:R-:W2:Y:S01]  /*0a30*/  @P6 LDG.E R26, desc[UR4][R10.64+0x118] ;  /* 0x000118040a1a6981 */ /* 0x000ea2000c1e1900 */
        /* <DEDUP_REMOVED lines=8> */
[----:B---3--:R-:W-:-:S03]  /*0ac0*/  @P2 LOP3.LUT R3, R3, R22, RZ, 0x3c, !PT ;  /* 0x0000001603032212 */ /* 0x008fc600078e3cff */
[----:B------:R-:W3:Y:S01]  /*0ad0*/  @P4 LDG.E R22, desc[UR4][R10.64+0x100] ;  /* 0x000100040a164981 */ /* 0x000ee2000c1e1900 */
[----:B--2---:R-:W-:-:S03]  /*0ae0*/  @P6 LOP3.LUT R15, R15, R26, RZ, 0x3c, !PT ;  /* 0x0000001a0f0f6212 */ /* 0x004fc600078e3cff */
[----:B------:R-:W2:Y:S01]  /*0af0*/  @P0 LDG.E R26, desc[UR4][R10.64+0x12c] ;  /* 0x00012c040a1a0981 */ /* 0x000ea2000c1e1900 */
[----:B----4-:R-:W-:-:S03]  /*0b00*/  @P2 LOP3.LUT R2, R2, R23, RZ, 0x3c, !PT ;  /* 0x0000001702022212 */ /* 0x010fc600078e3cff */
[----:B------:R-:W4:Y:S01]  /*0b10*/  @P4 LDG.E R23, desc[UR4][R10.64+0xfc] ;  /* 0x0000fc040a174981 */ /* 0x000f22000c1e1900 */
[----:B------:R-:W-:-:S03]  /*0b20*/  @P2 LOP3.LUT R5, R5, R20, RZ, 0x3c, !PT ;  /* 0x0000001405052212 */ /* 0x000fc600078e3cff */
[----:B------:R-:W4:Y:S01]  /*0b30*/  @P4 LDG.E R20, desc[UR4][R10.64+0xf8] ;  /* 0x0000f8040a144981 */ /* 0x000f22000c1e1900 */
[----:B------:R-:W-:Y:S02]  /*0b40*/  @P3 LOP3.LUT R2, R2, R27, RZ, 0x3c, !PT ;  /* 0x0000001b02023212 */ /* 0x000fe400078e3cff */
[----:B------:R-:W-:Y:S01]  /*0b50*/  @P3 LOP3.LUT R4, R4, R25, RZ, 0x3c, !PT ;  /* 0x0000001904043212 */ /* 0x000fe200078e3cff */
[----:B------:R-:W4:Y:S01]  /*0b60*/  @P5 LDG.E R27, desc[UR4][R10.64+0x110] ;  /* 0x000110040a1b5981 */ /* 0x000f22000c1e1900 */
[----:B------:R-:W-:-:S03]  /*0b70*/  @P3 LOP3.LUT R5, R5, R24, RZ, 0x3c, !PT ;  /* 0x0000001805053212 */ /* 0x000fc600078e3cff */
[----:B------:R-:W4:Y:S04]  /*0b80*/  @P5 LDG.E R25, desc[UR4][R10.64+0x108] ;  /* 0x000108040a195981 */ /* 0x000f28000c1e1900 */
        /* <DEDUP_REMOVED lines=19> */
[----:B------:R-:W-:-:S05]  /*0cc0*/  VIADD R19, R19, 0x10 ;  /* 0x0000001013137836 */ /* 0x000fca0000000000 */
[----:B------:R-:W-:Y:S02]  /*0cd0*/  ISETP.NE.AND P1, PT, R19, 0x20, PT ;  /* 0x000000201300780c */ /* 0x000fe40003f25270 */
[----:B------:R-:W-:Y:S02]  /*0ce0*/  @P5 LOP3.LUT R3, R3, R18, RZ, 0x3c, !PT ;  /* 0x0000001203035212 */ /* 0x000fe400078e3cff */
[----:B------:R-:W-:Y:S02]  /*0cf0*/  @P6 LOP3.LUT R4, R4, R21, RZ, 0x3c, !PT ;  /* 0x0000001504046212 */ /* 0x000fe400078e3cff */
[----:B---3--:R-:W-:-:S04]  /*0d00*/  @P6 LOP3.LUT R3, R3, R22, RZ, 0x3c, !PT ;  /* 0x0000001603036212 */ /* 0x008fc800078e3cff */
[----:B--2---:R-:W-:Y:S02]  /*0d10*/  @P0 LOP3.LUT R3, R3, R26, RZ, 0x3c, !PT ;  /* 0x0000001a03030212 */ /* 0x004fe400078e3cff */
[----:B----4-:R-:W-:Y:S02]  /*0d20*/  @P6 LOP3.LUT R2, R2, R23, RZ, 0x3c, !PT ;  /* 0x0000001702026212 */ /* 0x010fe400078e3cff */
[----:B------:R-:W-:Y:S02]  /*0d30*/  @P6 LOP3.LUT R5, R5, R20, RZ, 0x3c, !PT ;  /* 0x0000001405056212 */ /* 0x000fe400078e3cff */
[----:B------:R-:W-:Y:S02]  /*0d40*/  @P0 LOP3.LUT R2, R2, R27, RZ, 0x3c, !PT ;  /* 0x0000001b02020212 */ /* 0x000fe400078e3cff */
[----:B------:R-:W-:Y:S02]  /*0d50*/  @P0 LOP3.LUT R4, R4, R25, RZ, 0x3c, !PT ;  /* 0x0000001904040212 */ /* 0x000fe400078e3cff */
[----:B------:R-:W-:Y:S01]  /*0d60*/  @P0 LOP3.LUT R5, R5, R24, RZ, 0x3c, !PT ;  /* 0x0000001805050212 */ /* 0x000fe200078e3cff */
[----:B------:R-:W-:Y:S06]  /*0d70*/  @P1 BRA `(.L_x_10) ;  /* 0xfffffff400481947 */ /* 0x000fec000383ffff */
[----:B------:R-:W-:-:S05]  /*0d80*/  VIADD R17, R17, 0x1 ;  /* 0x0000000111117836 */ /* 0x000fca0000000000 */
[----:B------:R-:W-:-:S13]  /*0d90*/  ISETP.NE.AND P0, PT, R17, 0x5, PT ;  /* 0x000000051100780c */ /* 0x000fda0003f05270 */
[----:B------:R-:W-:Y:S05]  /*0da0*/  @P0 BRA `(.L_x_11) ;  /* 0xfffffff400300947 */ /* 0x000fea000383ffff */
[----:B------:R1:W-:Y:S01]  /*0db0*/  STG.E.64 desc[UR4][R6.64+0x8], R4 ;  /* 0x0000080406007986 */ /* 0x0003e2000c101b04 */
[----:B------:R-:W-:Y:S01]  /*0dc0*/  VIADD R14, R14, 0x1 ;  /* 0x000000010e0e7836 */ /* 0x000fe20000000000 */
[----:B------:R-:W-:Y:S02]  /*0dd0*/  LOP3.LUT R11, R13, 0x3, RZ, 0xc0, !PT ;  /* 0x000000030d0b7812 */ /* 0x000fe400078ec0ff */
[----:B------:R1:W-:Y:S02]  /*0de0*/  STG.E.64 desc[UR4][R6.64+0x10], R2 ;  /* 0x0000100206007986 */ /* 0x0003e4000c101b04 */
[----:B------:R-:W-:Y:S02]  /*0df0*/  ISETP.GE.U32.AND P0, PT, R14, R11, PT ;  /* 0x0000000b0e00720c */ /* 0x000fe40003f06070 */
[----:B------:R1:W-:Y:S11]  /*0e00*/  STG.E desc[UR4][R6.64+0x4], R15 ;  /* 0x0000040f06007986 */ /* 0x0003f6000c101904 */
[----:B------:R-:W-:Y:S05]  /*0e10*/  @!P0 BRA `(.L_x_12) ;  /* 0xfffffff400048947 */ /* 0x000fea000383ffff */
.L_x_9:
[----:B------:R-:W-:Y:S05]  /*0e20*/  BSYNC.RECONVERGENT B1 ;  /* 0x0000000000017941 */ /* 0x000fea0003800200 */
.L_x_8:
[C---:B------:R-:W-:Y:S01]  /*0e30*/  ISETP.GT.U32.AND P0, PT, R13.reuse, 0x3, PT ;  /* 0x000000030d00780c */ /* 0x040fe20003f04070 */
[----:B------:R-:W-:Y:S01]  /*0e40*/  VIADD R12, R12, 0x1 ;  /* 0x000000010c0c7836 */ /* 0x000fe20000000000 */
[--C-:B------:R-:W-:Y:S02]  /*0e50*/  SHF.R.U64 R13, R13, 0x2, R0.reuse ;  /* 0x000000020d0d7819 */ /* 0x100fe40000001200 */
[----:B------:R-:W-:Y:S02]  /*0e60*/  ISETP.GT.U32.AND.EX P0, PT, R0, RZ, PT, P0 ;  /* 0x000000ff0000720c */ /* 0x000fe40003f04100 */
[----:B------:R-:W-:-:S11]  /*0e70*/  SHF.R.U32.HI R0, RZ, 0x2, R0 ;  /* 0x00000002ff007819 */ /* 0x000fd60000011600 */
[----:B------:R-:W-:Y:S05]  /*0e80*/  @P0 BRA `(.L_x_13) ;  /* 0xfffffff000c80947 */ /* 0x000fea000383ffff */
.L_x_7:
[----:B------:R-:W-:Y:S05]  /*0e90*/  BSYNC.RECONVERGENT B0 ;  /* 0x0000000000007941 */ /* 0x000fea0003800200 */
.L_x_6:
[----:B------:R-:W-:Y:S04]  /*0ea0*/  STG.E.64 desc[UR4][R6.64+0x18], RZ ;  /* 0x000018ff06007986 */ /* 0x000fe8000c101b04 */
[----:B------:R-:W-:Y:S04]  /*0eb0*/  STG.E desc[UR4][R6.64+0x20], RZ ;  /* 0x000020ff06007986 */ /* 0x000fe8000c101904 */
[----:B------:R-:W-:Y:S01]  /*0ec0*/  STG.E.64 desc[UR4][R6.64+0x28], RZ ;  /* 0x000028ff06007986 */ /* 0x000fe2000c101b04 */
[----:B------:R-:W-:Y:S05]  /*0ed0*/  EXIT ;  /* 0x000000000000794d */ /* 0x000fea0003800000 */
.L_x_14:
        /* <DEDUP_REMOVED lines=10> */
.L_x_16:


//--------------------- .nv.global.init           --------------------------
	.section	.nv.global.init,"aw",@progbits
	.align	4
.nv.global.init:
	.type		__cudart_i2opi_f,@object
	.size		__cudart_i2opi_f,(mrg32k3aM1SubSeq - __cudart_i2opi_f)
__cudart_i2opi_f:
        /*0000*/ 	.byte	0x41, 0x90, 0x43, 0x3c, 0x99, 0x95, 0x62, 0xdb, 0xc0, 0xdd, 0x34, 0xf5, 0xd1, 0x57, 0x27, 0xfc
        /*0010*/ 	.byte	0x29, 0x15, 0x44, 0x4e, 0x6e, 0x83, 0xf9, 0xa2
	.type		mrg32k3aM1SubSeq,@object
	.size		mrg32k3aM1SubSeq,(mrg32k3aM2SubSeq - mrg32k3aM1SubSeq)
mrg32k3aM1SubSeq:
        /*0018*/ 	.byte	0x0b, 0xcc, 0xee, 0x04, 0x73, 0x29, 0x8b, 0x6f, 0xf6, 0x53, 0x03, 0xf6, 0x23, 0xf6, 0xea, 0xda
        /* <DEDUP_REMOVED lines=125> */
	.type		mrg32k3aM2SubSeq,@object
	.size		mrg32k3aM2SubSeq,(mrg32k3aM1 - mrg32k3aM2SubSeq)
mrg32k3aM2SubSeq:
        /* <DEDUP_REMOVED lines=126> */
	.type		mrg32k3aM1,@object
	.size		mrg32k3aM1,(mrg32k3aM1Seq - mrg32k3aM1)
mrg32k3aM1:
        /* <DEDUP_REMOVED lines=144> */
	.type		mrg32k3aM1Seq,@object
	.size		mrg32k3aM1Seq,(mrg32k3aM2 - mrg32k3aM1Seq)
mrg32k3aM1Seq:
        /* <DEDUP_REMOVED lines=144> */
	.type		mrg32k3aM2,@object
	.size		mrg32k3aM2,(mrg32k3aM2Seq - mrg32k3aM2)
mrg32k3aM2:
        /* <DEDUP_REMOVED lines=144> */
	.type		mrg32k3aM2Seq,@object
	.size		mrg32k3aM2Seq,(precalc_xorwow_matrix - mrg32k3aM2Seq)
mrg32k3aM2Seq:
        /* <DEDUP_REMOVED lines=144> */
	.type		precalc_xorwow_matrix,@object
	.size		precalc_xorwow_matrix,(precalc_xorwow_offset_matrix - precalc_xorwow_matrix)
precalc_xorwow_matrix:
        /* <DEDUP_REMOVED lines=6400> */
	.type		precalc_xorwow_offset_matrix,@object
	.size		precalc_xorwow_offset_matrix,(.L_1 - precalc_xorwow_offset_matrix)
precalc_xorwow_offset_matrix:
        /* <DEDUP_REMOVED lines=6400> */
.L_1:


//--------------------- .nv.shared._Z4areaPiP17curandStateXORWOW --------------------------
	.section	.nv.shared._Z4areaPiP17curandStateXORWOW,"aw",@nobits
	.sectionflags	@""
	.align	4
.nv.shared._Z4areaPiP17curandStateXORWOW:
	.zero		1424


//--------------------- .nv.shared.reserved.0     --------------------------
	.section	.nv.shared.reserved.0,"aw",@nobits
	.weak		__nv_reservedSMEM_offset_0_alias
	.size		__nv_reservedSMEM_offset_0_alias, 0, 64
	.other		__nv_reservedSMEM_offset_0_alias,@"STO_CUDA_RESERVED_SHARED STV_DEFAULT"
__nv_reservedSMEM_offset_0_alias:
	.zero		0
	.zero		64


//--------------------- .nv.constant0._Z4areaPiP17curandStateXORWOW --------------------------
	.section	.nv.constant0._Z4areaPiP17curandStateXORWOW,"a",@progbits
	.sectionflags	@""
	.align	4
.nv.constant0._Z4areaPiP17curandStateXORWOW:
	.zero		912


//--------------------- .nv.constant0._Z12setup_kernelP17curandStateXORWOWm --------------------------
	.section	.nv.constant0._Z12setup_kernelP17curandStateXORWOWm,"a",@progbits
	.sectionflags	@""
	.align	4
.nv.constant0._Z12setup_kernelP17curandStateXORWOWm:
	.zero		912


//--------------------- SYMBOLS --------------------------

	.type		.nv.reservedSmem.offset0,@object
	.size		.nv.reservedSmem.offset0,0x4
	.type		.nv.reservedSmem.cap,@object
	.size		.nv.reservedSmem.cap,0x4
